//
// Generated by NVIDIA NVVM Compiler
//
// Compiler Build ID: CL-36424714
// Cuda compilation tools, release 13.0, V13.0.88
// Based on NVVM 20.0.0
//

.version 9.0
.target sm_100
.address_size 64

	// .globl	_Z21evaluate_array_kernelP9cost_typeP12device_graphP11device_taskii

.visible .entry _Z21evaluate_array_kernelP9cost_typeP12device_graphP11device_taskii(
	.param .u64 .ptr .align 1 _Z21evaluate_array_kernelP9cost_typeP12device_graphP11device_taskii_param_0,
	.param .u64 .ptr .align 1 _Z21evaluate_array_kernelP9cost_typeP12device_graphP11device_taskii_param_1,
	.param .u64 .ptr .align 1 _Z21evaluate_array_kernelP9cost_typeP12device_graphP11device_taskii_param_2,
	.param .u32 _Z21evaluate_array_kernelP9cost_typeP12device_graphP11device_taskii_param_3,
	.param .u32 _Z21evaluate_array_kernelP9cost_typeP12device_graphP11device_taskii_param_4
)
{
	.local .align 16 .b8 	__local_depot0[96];
	.reg .b64 	%SP;
	.reg .b64 	%SPL;
	.reg .pred 	%p<36>;
	.reg .b32 	%r<170>;
	.reg .b64 	%rd<112>;

	mov.u64 	%SPL, __local_depot0;
	ld.param.u64 	%rd21, [_Z21evaluate_array_kernelP9cost_typeP12device_graphP11device_taskii_param_0];
	ld.param.u32 	%r57, [_Z21evaluate_array_kernelP9cost_typeP12device_graphP11device_taskii_param_4];
	cvta.to.global.u64 	%rd22, %rd21;
	add.u64 	%rd1, %SPL, 0;
	add.u64 	%rd2, %SPL, 16;
	mov.u32 	%r58, %ctaid.x;
	mov.u32 	%r59, %ntid.x;
	mov.u32 	%r60, %tid.x;
	mad.lo.s32 	%r150, %r58, %r59, %r60;
	mul.wide.u32 	%rd25, %r150, 12;
	add.s64 	%rd3, %rd22, %rd25;
	mov.b32 	%r61, 2147483647;
	st.global.u32 	[%rd3], %r61;
	st.global.u32 	[%rd3+4], %r61;
	mov.b32 	%r62, 0;
	st.global.u32 	[%rd3+8], %r62;
	setp.ge.u32 	%p1, %r150, %r57;
	@%p1 bra 	$L__BB0_49;
	mov.b32 	%r148, 2147483647;
	mov.u32 	%r149, %r148;
$L__BB0_2:
	ld.param.u64 	%rd109, [_Z21evaluate_array_kernelP9cost_typeP12device_graphP11device_taskii_param_2];
	cvta.to.global.u64 	%rd4, %rd109;
	ld.global.u32 	%r5, [%rd4+16];
	setp.lt.s32 	%p2, %r5, 1;
	@%p2 bra 	$L__BB0_16;
	and.b32  	%r6, %r5, 15;
	setp.lt.u32 	%p3, %r5, 16;
	mov.b32 	%r153, 0;
	@%p3 bra 	$L__BB0_6;
	add.s64 	%rd111, %rd2, 32;
	and.b32  	%r153, %r5, 2147483632;
	neg.s32 	%r151, %r153;
$L__BB0_5:
	.pragma "nounroll";
	mov.b32 	%r65, -1;
	st.local.v4.u32 	[%rd111+-32], {%r65, %r65, %r65, %r65};
	st.local.v4.u32 	[%rd111+-16], {%r65, %r65, %r65, %r65};
	st.local.v4.u32 	[%rd111], {%r65, %r65, %r65, %r65};
	st.local.v4.u32 	[%rd111+16], {%r65, %r65, %r65, %r65};
	add.s32 	%r151, %r151, 16;
	add.s64 	%rd111, %rd111, 64;
	setp.ne.s32 	%p4, %r151, 0;
	@%p4 bra 	$L__BB0_5;
$L__BB0_6:
	setp.eq.s32 	%p5, %r6, 0;
	@%p5 bra 	$L__BB0_16;
	and.b32  	%r12, %r5, 7;
	setp.lt.u32 	%p6, %r6, 8;
	@%p6 bra 	$L__BB0_9;
	mul.wide.u32 	%rd26, %r153, 4;
	add.s64 	%rd27, %rd2, %rd26;
	mov.b32 	%r66, -1;
	st.local.u32 	[%rd27], %r66;
	st.local.u32 	[%rd27+4], %r66;
	st.local.u32 	[%rd27+8], %r66;
	st.local.u32 	[%rd27+12], %r66;
	st.local.u32 	[%rd27+16], %r66;
	st.local.u32 	[%rd27+20], %r66;
	st.local.u32 	[%rd27+24], %r66;
	st.local.u32 	[%rd27+28], %r66;
	add.s32 	%r153, %r153, 8;
$L__BB0_9:
	setp.eq.s32 	%p7, %r12, 0;
	@%p7 bra 	$L__BB0_16;
	and.b32  	%r15, %r5, 3;
	setp.lt.u32 	%p8, %r12, 4;
	@%p8 bra 	$L__BB0_12;
	mul.wide.u32 	%rd28, %r153, 4;
	add.s64 	%rd29, %rd2, %rd28;
	mov.b32 	%r67, -1;
	st.local.u32 	[%rd29], %r67;
	st.local.u32 	[%rd29+4], %r67;
	st.local.u32 	[%rd29+8], %r67;
	st.local.u32 	[%rd29+12], %r67;
	add.s32 	%r153, %r153, 4;
$L__BB0_12:
	setp.eq.s32 	%p9, %r15, 0;
	@%p9 bra 	$L__BB0_16;
	mul.wide.u32 	%rd30, %r153, 4;
	add.s64 	%rd8, %rd2, %rd30;
	mov.b32 	%r68, -1;
	st.local.u32 	[%rd8], %r68;
	setp.eq.s32 	%p10, %r15, 1;
	@%p10 bra 	$L__BB0_16;
	mov.b32 	%r69, -1;
	st.local.u32 	[%rd8+4], %r69;
	setp.eq.s32 	%p11, %r15, 2;
	@%p11 bra 	$L__BB0_16;
	mov.b32 	%r70, -1;
	st.local.u32 	[%rd8+8], %r70;
$L__BB0_16:
	mov.b32 	%r71, 0;
	st.local.v2.u32 	[%rd1], {%r71, %r71};
	setp.eq.s32 	%p12, %r5, 0;
	@%p12 bra 	$L__BB0_24;
	ld.param.u64 	%rd107, [_Z21evaluate_array_kernelP9cost_typeP12device_graphP11device_taskii_param_1];
	cvta.to.global.u64 	%rd31, %rd107;
	ld.global.u64 	%rd32, [%rd31];
	cvta.to.global.u64 	%rd9, %rd32;
	ld.global.u64 	%rd33, [%rd4];
	cvta.to.global.u64 	%rd10, %rd33;
	setp.lt.u32 	%p13, %r5, 4;
	mov.b32 	%r155, 0;
	@%p13 bra 	$L__BB0_20;
	mov.b32 	%r156, 0;
$L__BB0_19:
	mul.wide.u32 	%rd34, %r156, 4;
	add.s64 	%rd35, %rd10, %rd34;
	ld.global.u32 	%r74, [%rd35];
	mul.wide.s32 	%rd36, %r74, 8;
	add.s64 	%rd37, %rd9, %rd36;
	shr.u32 	%r75, %r150, %r156;
	and.b32  	%r76, %r75, 1;
	add.s64 	%rd38, %rd2, %rd34;
	ld.global.u32 	%r77, [%rd37];
	shl.b32 	%r78, %r75, 2;
	cvt.u64.u32 	%rd39, %r78;
	and.b64  	%rd40, %rd39, 4;
	add.s64 	%rd41, %rd1, %rd40;
	ld.local.u32 	%r79, [%rd41];
	add.s32 	%r80, %r79, %r77;
	st.local.u32 	[%rd41], %r80;
	add.s32 	%r81, %r156, 1;
	ld.global.u32 	%r82, [%rd35+4];
	mul.wide.s32 	%rd42, %r82, 8;
	add.s64 	%rd43, %rd9, %rd42;
	shr.u32 	%r83, %r150, %r81;
	and.b32  	%r84, %r83, 1;
	ld.global.u32 	%r85, [%rd43];
	shl.b32 	%r86, %r83, 2;
	cvt.u64.u32 	%rd44, %r86;
	and.b64  	%rd45, %rd44, 4;
	add.s64 	%rd46, %rd1, %rd45;
	ld.local.u32 	%r87, [%rd46];
	add.s32 	%r88, %r87, %r85;
	st.local.u32 	[%rd46], %r88;
	add.s32 	%r89, %r156, 2;
	ld.global.u32 	%r90, [%rd35+8];
	mul.wide.s32 	%rd47, %r90, 8;
	add.s64 	%rd48, %rd9, %rd47;
	shr.u32 	%r91, %r150, %r89;
	and.b32  	%r92, %r91, 1;
	ld.global.u32 	%r93, [%rd48];
	shl.b32 	%r94, %r91, 2;
	cvt.u64.u32 	%rd49, %r94;
	and.b64  	%rd50, %rd49, 4;
	add.s64 	%rd51, %rd1, %rd50;
	ld.local.u32 	%r95, [%rd51];
	add.s32 	%r96, %r95, %r93;
	st.local.u32 	[%rd51], %r96;
	add.s32 	%r97, %r156, 3;
	ld.global.u32 	%r98, [%rd35+12];
	mul.wide.s32 	%rd52, %r98, 8;
	add.s64 	%rd53, %rd9, %rd52;
	shr.u32 	%r99, %r150, %r97;
	and.b32  	%r100, %r99, 1;
	st.local.v4.u32 	[%rd38], {%r76, %r84, %r92, %r100};
	ld.global.u32 	%r101, [%rd53];
	shl.b32 	%r102, %r99, 2;
	cvt.u64.u32 	%rd54, %r102;
	and.b64  	%rd55, %rd54, 4;
	add.s64 	%rd56, %rd1, %rd55;
	ld.local.u32 	%r103, [%rd56];
	add.s32 	%r104, %r103, %r101;
	st.local.u32 	[%rd56], %r104;
	add.s32 	%r156, %r156, 4;
	and.b32  	%r155, %r5, -4;
	setp.eq.s32 	%p14, %r156, %r155;
	@%p14 bra 	$L__BB0_20;
	bra.uni 	$L__BB0_19;
$L__BB0_20:
	and.b32  	%r105, %r5, 3;
	setp.eq.s32 	%p15, %r105, 0;
	@%p15 bra 	$L__BB0_24;
	mul.wide.u32 	%rd57, %r155, 4;
	add.s64 	%rd11, %rd10, %rd57;
	ld.global.u32 	%r106, [%rd11];
	mul.wide.s32 	%rd58, %r106, 8;
	add.s64 	%rd59, %rd9, %rd58;
	shr.u32 	%r107, %r150, %r155;
	and.b32  	%r108, %r107, 1;
	add.s64 	%rd12, %rd2, %rd57;
	st.local.u32 	[%rd12], %r108;
	ld.global.u32 	%r109, [%rd59];
	shl.b32 	%r110, %r107, 2;
	cvt.u64.u32 	%rd60, %r110;
	and.b64  	%rd61, %rd60, 4;
	add.s64 	%rd62, %rd1, %rd61;
	ld.local.u32 	%r111, [%rd62];
	add.s32 	%r112, %r111, %r109;
	st.local.u32 	[%rd62], %r112;
	setp.eq.s32 	%p16, %r105, 1;
	@%p16 bra 	$L__BB0_24;
	add.s32 	%r114, %r155, 1;
	ld.global.u32 	%r115, [%rd11+4];
	mul.wide.s32 	%rd63, %r115, 8;
	add.s64 	%rd64, %rd9, %rd63;
	shr.u32 	%r116, %r150, %r114;
	and.b32  	%r117, %r116, 1;
	st.local.u32 	[%rd12+4], %r117;
	ld.global.u32 	%r118, [%rd64];
	shl.b32 	%r119, %r116, 2;
	cvt.u64.u32 	%rd65, %r119;
	and.b64  	%rd66, %rd65, 4;
	add.s64 	%rd67, %rd1, %rd66;
	ld.local.u32 	%r120, [%rd67];
	add.s32 	%r121, %r120, %r118;
	st.local.u32 	[%rd67], %r121;
	setp.eq.s32 	%p17, %r105, 2;
	@%p17 bra 	$L__BB0_24;
	add.s32 	%r123, %r155, 2;
	ld.global.u32 	%r124, [%rd11+8];
	mul.wide.s32 	%rd68, %r124, 8;
	add.s64 	%rd69, %rd9, %rd68;
	shr.u32 	%r125, %r150, %r123;
	and.b32  	%r126, %r125, 1;
	st.local.u32 	[%rd12+8], %r126;
	ld.global.u32 	%r127, [%rd69];
	shl.b32 	%r128, %r125, 2;
	cvt.u64.u32 	%rd70, %r128;
	and.b64  	%rd71, %rd70, 4;
	add.s64 	%rd72, %rd1, %rd71;
	ld.local.u32 	%r129, [%rd72];
	add.s32 	%r130, %r129, %r127;
	st.local.u32 	[%rd72], %r130;
$L__BB0_24:
	ld.param.u64 	%rd108, [_Z21evaluate_array_kernelP9cost_typeP12device_graphP11device_taskii_param_1];
	cvta.to.global.u64 	%rd14, %rd108;
	ld.global.u32 	%r131, [%rd14+16];
	ld.local.u32 	%r132, [%rd1];
	add.s32 	%r25, %r132, %r131;
	ld.global.u32 	%r133, [%rd14+20];
	setp.le.u32 	%p18, %r25, %r133;
	@%p18 bra 	$L__BB0_25;
	bra.uni 	$L__BB0_50;
$L__BB0_25:
	ld.global.u32 	%r134, [%rd14+24];
	ld.local.u32 	%r135, [%rd1+4];
	add.s32 	%r22, %r135, %r134;
	ld.global.u32 	%r136, [%rd14+28];
	setp.gt.u32 	%p19, %r22, %r136;
	@%p19 bra 	$L__BB0_50;
	ld.param.u64 	%rd110, [_Z21evaluate_array_kernelP9cost_typeP12device_graphP11device_taskii_param_2];
	sub.s32 	%r167, %r25, %r22;
	cvta.to.global.u64 	%rd13, %rd110;
	ld.global.u32 	%r24, [%rd13+20];
	setp.gt.s32 	%p20, %r24, 0;
	mov.b32 	%r166, 0;
	@%p20 bra 	$L__BB0_27;
	bra.uni 	$L__BB0_45;
$L__BB0_27:
	ld.global.u64 	%rd73, [%rd13+8];
	cvta.to.global.u64 	%rd15, %rd73;
	ld.global.u64 	%rd74, [%rd14+8];
	cvta.to.global.u64 	%rd16, %rd74;
	ld.global.u64 	%rd75, [%rd14];
	cvta.to.global.u64 	%rd17, %rd75;
	ld.global.u64 	%rd76, [%rd13+24];
	cvta.to.global.u64 	%rd18, %rd76;
	mov.b32 	%r157, 0;
	mov.u32 	%r166, %r157;
$L__BB0_28:
	mul.wide.u32 	%rd77, %r157, 4;
	add.s64 	%rd78, %rd15, %rd77;
	ld.global.u32 	%r30, [%rd78];
	mul.wide.u32 	%rd79, %r30, 12;
	add.s64 	%rd80, %rd16, %rd79;
	ld.global.u32 	%r31, [%rd80+4];
	ld.global.u32 	%r32, [%rd80];
	shl.b32 	%r139, %r5, 1;
	rem.s32 	%r140, %r32, %r139;
	mul.wide.s32 	%rd81, %r140, 12;
	add.s64 	%rd82, %rd18, %rd81;
	ld.global.u32 	%r159, [%rd82+8];
	setp.eq.s32 	%p21, %r159, -1;
	mov.u32 	%r160, %r5;
	@%p21 bra 	$L__BB0_32;
$L__BB0_29:
	mul.wide.s32 	%rd83, %r159, 12;
	add.s64 	%rd84, %rd18, %rd83;
	ld.global.u32 	%r141, [%rd84];
	setp.ne.s32 	%p22, %r141, %r32;
	@%p22 bra 	$L__BB0_31;
	ld.global.u32 	%r160, [%rd84+4];
	bra.uni 	$L__BB0_32;
$L__BB0_31:
	ld.global.u32 	%r159, [%rd84+8];
	setp.ne.s32 	%p23, %r159, -1;
	mov.u32 	%r160, %r5;
	@%p23 bra 	$L__BB0_29;
$L__BB0_32:
	setp.ge.s32 	%p24, %r160, %r5;
	@%p24 bra 	$L__BB0_34;
	mul.wide.s32 	%rd91, %r160, 4;
	add.s64 	%rd92, %rd2, %rd91;
	ld.local.u32 	%r161, [%rd92];
	bra.uni 	$L__BB0_35;
$L__BB0_34:
	mul.wide.u32 	%rd89, %r32, 8;
	add.s64 	%rd90, %rd17, %rd89;
	ld.global.u32 	%r161, [%rd90+4];
$L__BB0_35:
	rem.s32 	%r143, %r31, %r139;
	mul.wide.s32 	%rd93, %r143, 12;
	add.s64 	%rd94, %rd18, %rd93;
	ld.global.u32 	%r162, [%rd94+8];
	setp.eq.s32 	%p25, %r162, -1;
	mov.u32 	%r163, %r5;
	@%p25 bra 	$L__BB0_39;
$L__BB0_36:
	mul.wide.s32 	%rd95, %r162, 12;
	add.s64 	%rd96, %rd18, %rd95;
	ld.global.u32 	%r144, [%rd96];
	setp.ne.s32 	%p26, %r144, %r31;
	@%p26 bra 	$L__BB0_38;
	ld.global.u32 	%r163, [%rd96+4];
	bra.uni 	$L__BB0_39;
$L__BB0_38:
	ld.global.u32 	%r162, [%rd96+8];
	setp.ne.s32 	%p27, %r162, -1;
	mov.u32 	%r163, %r5;
	@%p27 bra 	$L__BB0_36;
$L__BB0_39:
	setp.ge.s32 	%p28, %r163, %r5;
	@%p28 bra 	$L__BB0_41;
	mul.wide.s32 	%rd103, %r163, 4;
	add.s64 	%rd104, %rd2, %rd103;
	ld.local.u32 	%r164, [%rd104];
	bra.uni 	$L__BB0_42;
$L__BB0_41:
	mul.wide.u32 	%rd101, %r31, 8;
	add.s64 	%rd102, %rd17, %rd101;
	ld.global.u32 	%r164, [%rd102+4];
$L__BB0_42:
	setp.eq.s32 	%p29, %r161, %r164;
	@%p29 bra 	$L__BB0_44;
	mul.wide.u32 	%rd105, %r30, 12;
	add.s64 	%rd106, %rd16, %rd105;
	ld.global.u32 	%r145, [%rd106+8];
	add.s32 	%r166, %r145, %r166;
$L__BB0_44:
	add.s32 	%r157, %r157, 1;
	setp.ne.s32 	%p30, %r157, %r24;
	@%p30 bra 	$L__BB0_28;
$L__BB0_45:
	setp.lt.s32 	%p31, %r166, %r149;
	@%p31 bra 	$L__BB0_47;
	setp.ne.s32 	%p32, %r166, %r149;
	setp.ge.s32 	%p33, %r167, %r148;
	or.pred  	%p34, %p32, %p33;
	@%p34 bra 	$L__BB0_48;
$L__BB0_47:
	st.global.u32 	[%rd3], %r166;
	st.global.u32 	[%rd3+4], %r167;
	st.global.u32 	[%rd3+8], %r150;
	mov.u32 	%r148, %r167;
	mov.u32 	%r149, %r166;
$L__BB0_48:
	mov.u32 	%r146, %ntid.x;
	mov.u32 	%r147, %nctaid.x;
	mad.lo.s32 	%r150, %r146, %r147, %r150;
	setp.lt.u32 	%p35, %r150, %r57;
	@%p35 bra 	$L__BB0_2;
$L__BB0_49:
	ret;
$L__BB0_50:
	ld.global.v2.u32 	{%r166, %r167}, [%rd14+32];
	bra.uni 	$L__BB0_45;

}


// ===== COMPILED SASS (sm_100) =====

	.target	sm_100

	.elftype	@"ET_EXEC"


//--------------------- .note.nv.tkinfo           --------------------------
	.section	.note.nv.tkinfo,"",@"SHT_NOTE"
	.sectionflags	@"SHF_NOTE_NV_TKINFO"
	.tkinfo
        /*0018*/ 	.word	0x00000002
        /*0030*/ 	.string	""
        /*0030*/ 	.string	"ptxas"
        /*0030*/ 	.string	"Cuda compilation tools, release 13.0, V13.0.88"
        /*0030*/ 	.string	"Build cuda_13.0.r13.0/compiler.36424714_0"
        /*0030*/ 	.string	"-arch sm_100 -m 64 "



//--------------------- .note.nv.cuinfo           --------------------------
	.section	.note.nv.cuinfo,"",@"SHT_NOTE"
	.sectionflags	@"SHF_NOTE_NV_CUINFO"
        /*0018*/ 	.short	0x0002
        /*001a*/ 	.short	0x0064
        /*001c*/ 	.short	0x0082
	.zero		2


//--------------------- .nv.info                  --------------------------
	.section	.nv.info,"",@"SHT_CUDA_INFO"
	.align	4


	//----- nvinfo : EIATTR_REGCOUNT
	.align		4
        /*0000*/ 	.byte	0x04, 0x2f
        /*0002*/ 	.short	(.L_1 - .L_0)
	.align		4
.L_0:
        /*0004*/ 	.word	index@(_Z21evaluate_array_kernelP9cost_typeP12device_graphP11device_taskii)
        /*0008*/ 	.word	0x00000038


	//----- nvinfo : EIATTR_FRAME_SIZE
	.align		4
.L_1:
        /*000c*/ 	.byte	0x04, 0x11
        /*000e*/ 	.short	(.L_3 - .L_2)
	.align		4
.L_2:
        /*0010*/ 	.word	index@(_Z21evaluate_array_kernelP9cost_typeP12device_graphP11device_taskii)
        /*0014*/ 	.word	0x00000000


	//----- nvinfo : EIATTR_MIN_STACK_SIZE
	.align		4
.L_3:
        /*0018*/ 	.byte	0x04, 0x12
        /*001a*/ 	.short	(.L_5 - .L_4)
	.align		4
.L_4:
        /*001c*/ 	.word	index@(_Z21evaluate_array_kernelP9cost_typeP12device_graphP11device_taskii)
        /*0020*/ 	.word	0x00000000
.L_5:


//--------------------- .nv.compat                --------------------------
	.section	.nv.compat,"",@"SHT_CUDA_COMPAT_INFO"
	.align	4
        /*0000*/ 	.byte	0x02, 0x09, 0x00, 0x00, 0x02, 0x02, 0x01, 0x00, 0x02, 0x05, 0x05, 0x00, 0x03, 0x07, 0x01, 0x01
        /*0010*/ 	.byte	0x02, 0x03, 0x00, 0x00, 0x02, 0x06, 0x01, 0x00, 0x04, 0x0b, 0x08, 0x00, 0x09, 0x00, 0x00, 0x00
        /*0020*/ 	.byte	0x00, 0x00, 0x00, 0x00


//--------------------- .nv.info._Z21evaluate_array_kernelP9cost_typeP12device_graphP11device_taskii --------------------------
	.section	.nv.info._Z21evaluate_array_kernelP9cost_typeP12device_graphP11device_taskii,"",@"SHT_CUDA_INFO"
	.sectionflags	@""
	.align	4


	//----- nvinfo : EIATTR_CUDA_API_VERSION
	.align		4
        /*0000*/ 	.byte	0x04, 0x37
        /*0002*/ 	.short	(.L_7 - .L_6)
.L_6:
        /*0004*/ 	.word	0x00000082


	//----- nvinfo : EIATTR_KPARAM_INFO
	.align		4
.L_7:
        /*0008*/ 	.byte	0x04, 0x17
        /*000a*/ 	.short	(.L_9 - .L_8)
.L_8:
        /*000c*/ 	.word	0x00000000
        /*0010*/ 	.short	0x0004
        /*0012*/ 	.short	0x001c
        /*0014*/ 	.byte	0x00, 0xf0, 0x11, 0x00


	//----- nvinfo : EIATTR_KPARAM_INFO
	.align		4
.L_9:
        /*0018*/ 	.byte	0x04, 0x17
        /*001a*/ 	.short	(.L_11 - .L_10)
.L_10:
        /*001c*/ 	.word	0x00000000
        /*0020*/ 	.short	0x0003
        /*0022*/ 	.short	0x0018
        /*0024*/ 	.byte	0x00, 0xf0, 0x11, 0x00


	//----- nvinfo : EIATTR_KPARAM_INFO
	.align		4
.L_11:
        /*0028*/ 	.byte	0x04, 0x17
        /*002a*/ 	.short	(.L_13 - .L_12)
.L_12:
        /*002c*/ 	.word	0x00000000
        /*0030*/ 	.short	0x0002
        /*0032*/ 	.short	0x0010
        /*0034*/ 	.byte	0x00, 0xf5, 0x21, 0x00


	//----- nvinfo : EIATTR_KPARAM_INFO
	.align		4
.L_13:
        /*0038*/ 	.byte	0x04, 0x17
        /*003a*/ 	.short	(.L_15 - .L_14)
.L_14:
        /*003c*/ 	.word	0x00000000
        /*0040*/ 	.short	0x0001
        /*0042*/ 	.short	0x0008
        /*0044*/ 	.byte	0x00, 0xf5, 0x21, 0x00


	//----- nvinfo : EIATTR_KPARAM_INFO
	.align		4
.L_15:
        /*0048*/ 	.byte	0x04, 0x17
        /*004a*/ 	.short	(.L_17 - .L_16)
.L_16:
        /*004c*/ 	.word	0x00000000
        /*0050*/ 	.short	0x0000
        /*0052*/ 	.short	0x0000
        /*0054*/ 	.byte	0x00, 0xf5, 0x21, 0x00


	//----- nvinfo : EIATTR_SPARSE_MMA_MASK
	.align		4
.L_17:
        /*0058*/ 	.byte	0x03, 0x50
        /*005a*/ 	.short	0x0000


	//----- nvinfo : EIATTR_MAXREG_COUNT
	.align		4
        /*005c*/ 	.byte	0x03, 0x1b
        /*005e*/ 	.short	0x00ff


	//----- nvinfo : EIATTR_MERCURY_ISA_VERSION
	.align		4
        /*0060*/ 	.byte	0x03, 0x5f
        /*0062*/ 	.short	0x0101


	//----- nvinfo : EIATTR_VRC_CTA_INIT_COUNT
	.align		4
        /*0064*/ 	.byte	0x02, 0x4a
	.zero		1
	.zero		1


	//----- nvinfo : EIATTR_EXIT_INSTR_OFFSETS
	.align		4
        /*0068*/ 	.byte	0x04, 0x1c
        /*006a*/ 	.short	(.L_19 - .L_18)


	//   ....[0]....
.L_18:
        /*006c*/ 	.word	0x000000e0


	//   ....[1]....
        /*0070*/ 	.word	0x000053e0


	//----- nvinfo : EIATTR_CRS_STACK_SIZE
	.align		4
.L_19:
        /*0074*/ 	.byte	0x04, 0x1e
        /*0076*/ 	.short	(.L_21 - .L_20)
.L_20:
        /*0078*/ 	.word	0x00000000


	//----- nvinfo : EIATTR_CBANK_PARAM_SIZE
	.align		4
.L_21:
        /*007c*/ 	.byte	0x03, 0x19
        /*007e*/ 	.short	0x0020


	//----- nvinfo : EIATTR_PARAM_CBANK
	.align		4
        /*0080*/ 	.byte	0x04, 0x0a
        /*0082*/ 	.short	(.L_23 - .L_22)
	.align		4
.L_22:
        /*0084*/ 	.word	index@(.nv.constant0._Z21evaluate_array_kernelP9cost_typeP12device_graphP11device_taskii)
        /*0088*/ 	.short	0x0380
        /*008a*/ 	.short	0x0020


	//----- nvinfo : EIATTR_SW_WAR
	.align		4
.L_23:
        /*008c*/ 	.byte	0x04, 0x36
        /*008e*/ 	.short	(.L_25 - .L_24)
.L_24:
        /*0090*/ 	.word	0x00000008
.L_25:


//--------------------- .nv.callgraph             --------------------------
	.section	.nv.callgraph,"",@"SHT_CUDA_CALLGRAPH"
	.align	4
	.sectionentsize	8
	.align		4
        /*0000*/ 	.word	0x00000000
	.align		4
        /*0004*/ 	.word	0xffffffff
	.align		4
        /*0008*/ 	.word	0x00000000
	.align		4
        /*000c*/ 	.word	0xfffffffe
	.align		4
        /*0010*/ 	.word	0x00000000
	.align		4
        /*0014*/ 	.word	0xfffffffd
	.align		4
        /*0018*/ 	.word	0x00000000
	.align		4
        /*001c*/ 	.word	0xfffffffc


//--------------------- .text._Z21evaluate_array_kernelP9cost_typeP12device_graphP11device_taskii --------------------------
	.section	.text._Z21evaluate_array_kernelP9cost_typeP12device_graphP11device_taskii,"ax",@progbits
	.align	128
        .global         _Z21evaluate_array_kernelP9cost_typeP12device_graphP11device_taskii
        .type           _Z21evaluate_array_kernelP9cost_typeP12device_graphP11device_taskii,@function
        .size           _Z21evaluate_array_kernelP9cost_typeP12device_graphP11device_taskii,(.L_x_27 - _Z21evaluate_array_kernelP9cost_typeP12device_graphP11device_taskii)
        .other          _Z21evaluate_array_kernelP9cost_typeP12device_graphP11device_taskii,@"STO_CUDA_ENTRY STV_DEFAULT"
_Z21evaluate_array_kernelP9cost_typeP12device_graphP11device_taskii:
.text._Z21evaluate_array_kernelP9cost_typeP12device_graphP11device_taskii:
[----:B------:R-:W-:Y:S01]  /*0000*/  LDC R1, c[0x0][0x37c] ;  /* 0x0000df00ff017b82 */ /* 0x000fe20000000800 */
[----:B------:R-:W0:Y:S07]  /*0010*/  S2R R3, SR_TID.X ;  /* 0x0000000000037919 */ /* 0x000e2e0000002100 */
[----:B------:R-:W0:Y:S01]  /*0020*/  S2UR UR4, SR_CTAID.X ;  /* 0x00000000000479c3 */ /* 0x000e220000002500 */
[----:B------:R-:W1:Y:S01]  /*0030*/  LDCU UR5, c[0x0][0x39c] ;  /* 0x00007380ff0577ac */ /* 0x000e620008000800 */
[----:B------:R-:W2:Y:S06]  /*0040*/  LDCU.64 UR6, c[0x0][0x358] ;  /* 0x00006b00ff0677ac */ /* 0x000eac0008000a00 */
[----:B------:R-:W0:Y:S08]  /*0050*/  LDC R0, c[0x0][0x360] ;  /* 0x0000d800ff007b82 */ /* 0x000e300000000800 */
[----:B------:R-:W3:Y:S01]  /*0060*/  LDC.64 R20, c[0x0][0x380] ;  /* 0x0000e000ff147b82 */ /* 0x000ee20000000a00 */
[----:B0-----:R-:W-:-:S02]  /*0070*/  IMAD R0, R0, UR4, R3 ;  /* 0x0000000400007c24 */ /* 0x001fc4000f8e0203 */
[----:B------:R-:W-:-:S03]  /*0080*/  IMAD.MOV.U32 R3, RZ, RZ, 0x7fffffff ;  /* 0x7fffffffff037424 */ /* 0x000fc600078e00ff */
[C---:B-1----:R-:W-:Y:S01]  /*0090*/  ISETP.GE.U32.AND P0, PT, R0.reuse, UR5, PT ;  /* 0x0000000500007c0c */ /* 0x042fe2000bf06070 */
[----:B---3--:R-:W-:-:S05]  /*00a0*/  IMAD.WIDE.U32 R20, R0, 0xc, R20 ;  /* 0x0000000c00147825 */ /* 0x008fca00078e0014 */
[----:B--2---:R0:W-:Y:S04]  /*00b0*/  STG.E desc[UR6][R20.64], R3 ;  /* 0x0000000314007986 */ /* 0x0041e8000c101906 */
[----:B------:R0:W-:Y:S04]  /*00c0*/  STG.E desc[UR6][R20.64+0x4], R3 ;  /* 0x0000040314007986 */ /* 0x0001e8000c101906 */
[----:B------:R0:W-:Y:S01]  /*00d0*/  STG.E desc[UR6][R20.64+0x8], RZ ;  /* 0x000008ff14007986 */ /* 0x0001e2000c101906 */
[----:B------:R-:W-:Y:S05]  /*00e0*/  @P0 EXIT ;  /* 0x000000000000094d */ /* 0x000fea0003800000 */
[----:B------:R-:W-:Y:S02]  /*00f0*/  IMAD.MOV.U32 R2, RZ, RZ, 0x7fffffff ;  /* 0x7fffffffff027424 */ /* 0x000fe400078e00ff */
[----:B0-----:R-:W-:-:S07]  /*0100*/  IMAD.MOV.U32 R3, RZ, RZ, 0x7fffffff ;  /* 0x7fffffffff037424 */ /* 0x001fce00078e00ff */
.L_x_25:
[----:B0-----:R-:W0:Y:S02]  /*0110*/  LDC.64 R26, c[0x0][0x390] ;  /* 0x0000e400ff1a7b82 */ /* 0x001e240000000a00 */
[----:B0-----:R-:W2:Y:S02]  /*0120*/  LDG.E R4, desc[UR6][R26.64+0x10] ;  /* 0x000010061a047981 */ /* 0x001ea4000c1e1900 */
[----:B--2---:R-:W-:-:S13]  /*0130*/  ISETP.GE.AND P0, PT, R4, 0x1, PT ;  /* 0x000000010400780c */ /* 0x004fda0003f06270 */
[----:B-1----:R-:W-:Y:S05]  /*0140*/  @!P0 BRA `(.L_x_0) ;  /* 0x0000000c00a48947 */ /* 0x002fea0003800000 */
[C---:B------:R-:W-:Y:S01]  /*0150*/  ISETP.GE.U32.AND P1, PT, R4.reuse, 0x10, PT ;  /* 0x000000100400780c */ /* 0x040fe20003f26070 */
[----:B------:R-:W-:Y:S01]  /*0160*/  IMAD.MOV.U32 R22, RZ, RZ, RZ ;  /* 0x000000ffff167224 */ /* 0x000fe200078e00ff */
[----:B------:R-:W-:-:S04]  /*0170*/  LOP3.LUT R23, R4, 0xf, RZ, 0xc0, !PT ;  /* 0x0000000f04177812 */ /* 0x000fc800078ec0ff */
[----:B------:R-:W-:-:S07]  /*0180*/  ISETP.NE.AND P0, PT, R23, RZ, PT ;  /* 0x000000ff1700720c */ /* 0x000fce0003f05270 */
[----:B------:R-:W-:Y:S06]  /*0190*/  @!P1 BRA `(.L_x_1) ;  /* 0x0000000400a09947 */ /* 0x000fec0003800000 */
[----:B------:R-:W-:Y:S01]  /*01a0*/  LOP3.LUT R22, R4, 0x7ffffff0, RZ, 0xc0, !PT ;  /* 0x7ffffff004167812 */ /* 0x000fe200078ec0ff */
[----:B------:R-:W-:-:S04]  /*01b0*/  IMAD.MOV.U32 R25, RZ, RZ, 0x30 ;  /* 0x00000030ff197424 */ /* 0x000fc800078e00ff */
[----:B------:R-:W-:-:S07]  /*01c0*/  IMAD.MOV R24, RZ, RZ, -R22 ;  /* 0x000000ffff187224 */ /* 0x000fce00078e0a16 */
.L_x_2:
[C---:B------:R-:W-:Y:S01]  /*01d0*/  ISETP.EQ.AND P3, PT, R25.reuse, 0x70, PT ;  /* 0x000000701900780c */ /* 0x040fe20003f62270 */
[----:B------:R-:W-:Y:S01]  /*01e0*/  VIADD R24, R24, 0x10 ;  /* 0x0000001018187836 */ /* 0x000fe20000000000 */
[C---:B------:R-:W-:Y:S02]  /*01f0*/  ISETP.EQ.AND P2, PT, R25.reuse, 0x60, PT ;  /* 0x000000601900780c */ /* 0x040fe40003f42270 */
[C---:B------:R-:W-:Y:S02]  /*0200*/  ISETP.EQ.AND P6, PT, R25.reuse, 0x50, PT ;  /* 0x000000501900780c */ /* 0x040fe40003fc2270 */
[C---:B------:R-:W-:Y:S02]  /*0210*/  ISETP.EQ.AND P5, PT, R25.reuse, 0x40, PT ;  /* 0x000000401900780c */ /* 0x040fe40003fa2270 */
[C---:B------:R-:W-:Y:S02]  /*0220*/  ISETP.EQ.AND P1, PT, R25.reuse, 0x30, PT ;  /* 0x000000301900780c */ /* 0x040fe40003f22270 */
[----:B------:R-:W-:-:S03]  /*0230*/  ISETP.EQ.AND P4, PT, R25, 0x20, PT ;  /* 0x000000201900780c */ /* 0x000fc60003f82270 */
[----:B------:R-:W-:Y:S01]  /*0240*/  @P3 IMAD.MOV.U32 R5, RZ, RZ, -0x1 ;  /* 0xffffffffff053424 */ /* 0x000fe200078e00ff */
[----:B------:R-:W-:Y:S01]  /*0250*/  @P3 MOV R6, 0xffffffff ;  /* 0xffffffff00063802 */ /* 0x000fe20000000f00 */
[----:B------:R-:W-:Y:S01]  /*0260*/  @P3 IMAD.MOV.U32 R7, RZ, RZ, -0x1 ;  /* 0xffffffffff073424 */ /* 0x000fe200078e00ff */
[----:B------:R-:W-:Y:S01]  /*0270*/  @P2 MOV R6, 0xffffffff ;  /* 0xffffffff00062802 */ /* 0x000fe20000000f00 */
[----:B------:R-:W-:Y:S01]  /*0280*/  @P3 IMAD.MOV.U32 R8, RZ, RZ, -0x1 ;  /* 0xffffffffff083424 */ /* 0x000fe200078e00ff */
[----:B------:R-:W-:Y:S01]  /*0290*/  ISETP.EQ.AND P3, PT, R25, 0x10, PT ;  /* 0x000000101900780c */ /* 0x000fe20003f62270 */
[----:B------:R-:W-:Y:S01]  /*02a0*/  @P2 IMAD.MOV.U32 R9, RZ, RZ, -0x1 ;  /* 0xffffffffff092424 */ /* 0x000fe200078e00ff */
[----:B------:R-:W-:Y:S01]  /*02b0*/  @P5 MOV R18, 0xffffffff ;  /* 0xffffffff00125802 */ /* 0x000fe20000000f00 */
[----:B------:R-:W-:Y:S01]  /*02c0*/  @P2 IMAD.MOV.U32 R10, RZ, RZ, -0x1 ;  /* 0xffffffffff0a2424 */ /* 0x000fe200078e00ff */
[----:B------:R-:W-:Y:S01]  /*02d0*/  @P6 MOV R10, 0xffffffff ;  /* 0xffffffff000a6802 */ /* 0x000fe20000000f00 */
[----:B------:R-:W-:Y:S01]  /*02e0*/  @P2 IMAD.MOV.U32 R11, RZ, RZ, -0x1 ;  /* 0xffffffffff0b2424 */ /* 0x000fe200078e00ff */
[----:B------:R-:W-:Y:S01]  /*02f0*/  @P4 MOV R40, 0xffffffff ;  /* 0xffffffff00284802 */ /* 0x000fe20000000f00 */
[----:B------:R-:W-:-:S02]  /*0300*/  @P2 IMAD.MOV.U32 R12, RZ, RZ, -0x1 ;  /* 0xffffffffff0c2424 */ /* 0x000fc400078e00ff */
[----:B------:R-:W-:Y:S02]  /*0310*/  @P2 IMAD.MOV.U32 R5, RZ, RZ, -0x1 ;  /* 0xffffffffff052424 */ /* 0x000fe400078e00ff */
[----:B------:R-:W-:Y:S02]  /*0320*/  @P2 IMAD.MOV.U32 R7, RZ, RZ, -0x1 ;  /* 0xffffffffff072424 */ /* 0x000fe400078e00ff */
[----:B------:R-:W-:Y:S01]  /*0330*/  @P2 IMAD.MOV.U32 R8, RZ, RZ, -0x1 ;  /* 0xffffffffff082424 */ /* 0x000fe200078e00ff */
[----:B------:R-:W-:Y:S01]  /*0340*/  ISETP.EQ.AND P2, PT, R25, RZ, PT ;  /* 0x000000ff1900720c */ /* 0x000fe20003f42270 */
[----:B------:R-:W-:Y:S02]  /*0350*/  @P6 IMAD.MOV.U32 R13, RZ, RZ, -0x1 ;  /* 0xffffffffff0d6424 */ /* 0x000fe400078e00ff */
[----:B------:R-:W-:Y:S02]  /*0360*/  @P6 IMAD.MOV.U32 R14, RZ, RZ, -0x1 ;  /* 0xffffffffff0e6424 */ /* 0x000fe400078e00ff */
[----:B------:R-:W-:-:S02]  /*0370*/  @P6 IMAD.MOV.U32 R15, RZ, RZ, -0x1 ;  /* 0xffffffffff0f6424 */ /* 0x000fc400078e00ff */
[----:B------:R-:W-:Y:S02]  /*0380*/  @P6 IMAD.MOV.U32 R16, RZ, RZ, -0x1 ;  /* 0xffffffffff106424 */ /* 0x000fe400078e00ff */
[----:B------:R-:W-:Y:S02]  /*0390*/  @P6 IMAD.MOV.U32 R9, RZ, RZ, -0x1 ;  /* 0xffffffffff096424 */ /* 0x000fe400078e00ff */
[----:B------:R-:W-:Y:S01]  /*03a0*/  @P6 IMAD.MOV.U32 R11, RZ, RZ, -0x1 ;  /* 0xffffffffff0b6424 */ /* 0x000fe200078e00ff */
[----:B------:R-:W-:Y:S01]  /*03b0*/  @P5 MOV R11, 0xffffffff ;  /* 0xffffffff000b5802 */ /* 0x000fe20000000f00 */
[----:B------:R-:W-:Y:S01]  /*03c0*/  @P6 IMAD.MOV.U32 R12, RZ, RZ, -0x1 ;  /* 0xffffffffff0c6424 */ /* 0x000fe200078e00ff */
[----:B------:R-:W-:Y:S01]  /*03d0*/  @P1 MOV R11, 0xffffffff ;  /* 0xffffffff000b1802 */ /* 0x000fe20000000f00 */
[----:B------:R-:W-:Y:S02]  /*03e0*/  @P6 IMAD.MOV.U32 R5, RZ, RZ, -0x1 ;  /* 0xffffffffff056424 */ /* 0x000fe400078e00ff */
[----:B------:R-:W-:-:S02]  /*03f0*/  @P6 IMAD.MOV.U32 R6, RZ, RZ, -0x1 ;  /* 0xffffffffff066424 */ /* 0x000fc400078e00ff */
[----:B------:R-:W-:Y:S02]  /*0400*/  @P6 IMAD.MOV.U32 R7, RZ, RZ, -0x1 ;  /* 0xffffffffff076424 */ /* 0x000fe400078e00ff */
[----:B------:R-:W-:Y:S01]  /*0410*/  @P6 IMAD.MOV.U32 R8, RZ, RZ, -0x1 ;  /* 0xffffffffff086424 */ /* 0x000fe200078e00ff */
[----:B------:R-:W-:Y:S01]  /*0420*/  ISETP.EQ.AND P6, PT, R25, -0x10, PT ;  /* 0xfffffff01900780c */ /* 0x000fe20003fc2270 */
[----:B------:R-:W-:Y:S02]  /*0430*/  @P5 IMAD.MOV.U32 R17, RZ, RZ, -0x1 ;  /* 0xffffffffff115424 */ /* 0x000fe400078e00ff */
[----:B------:R-:W-:Y:S01]  /*0440*/  @P5 IMAD.MOV.U32 R19, RZ, RZ, -0x1 ;  /* 0xffffffffff135424 */ /* 0x000fe200078e00ff */
[----:B------:R-:W-:Y:S01]  /*0450*/  @P1 MOV R19, 0xffffffff ;  /* 0xffffffff00131802 */ /* 0x000fe20000000f00 */
[----:B------:R-:W-:Y:S02]  /*0460*/  @P5 IMAD.MOV.U32 R34, RZ, RZ, -0x1 ;  /* 0xffffffffff225424 */ /* 0x000fe400078e00ff */
[----:B------:R-:W-:Y:S01]  /*0470*/  @P5 IMAD.MOV.U32 R13, RZ, RZ, -0x1 ;  /* 0xffffffffff0d5424 */ /* 0x000fe200078e00ff */
[----:B------:R-:W-:Y:S01]  /*0480*/  @P1 MOV R13, 0xffffffff ;  /* 0xffffffff000d1802 */ /* 0x000fe20000000f00 */
[----:B------:R-:W-:-:S02]  /*0490*/  @P5 IMAD.MOV.U32 R14, RZ, RZ, -0x1 ;  /* 0xffffffffff0e5424 */ /* 0x000fc400078e00ff */
[----:B------:R-:W-:Y:S02]  /*04a0*/  @P5 IMAD.MOV.U32 R15, RZ, RZ, -0x1 ;  /* 0xffffffffff0f5424 */ /* 0x000fe400078e00ff */
[----:B------:R-:W-:Y:S02]  /*04b0*/  @P5 IMAD.MOV.U32 R16, RZ, RZ, -0x1 ;  /* 0xffffffffff105424 */ /* 0x000fe400078e00ff */
[----:B------:R-:W-:Y:S02]  /*04c0*/  @P5 IMAD.MOV.U32 R9, RZ, RZ, -0x1 ;  /* 0xffffffffff095424 */ /* 0x000fe400078e00ff */
[----:B------:R-:W-:Y:S02]  /*04d0*/  @P5 IMAD.MOV.U32 R10, RZ, RZ, -0x1 ;  /* 0xffffffffff0a5424 */ /* 0x000fe400078e00ff */
[----:B------:R-:W-:Y:S02]  /*04e0*/  @P5 IMAD.MOV.U32 R12, RZ, RZ, -0x1 ;  /* 0xffffffffff0c5424 */ /* 0x000fe400078e00ff */
[----:B------:R-:W-:-:S02]  /*04f0*/  @P5 IMAD.MOV.U32 R5, RZ, RZ, -0x1 ;  /* 0xffffffffff055424 */ /* 0x000fc400078e00ff */
[----:B------:R-:W-:Y:S02]  /*0500*/  @P5 IMAD.MOV.U32 R6, RZ, RZ, -0x1 ;  /* 0xffffffffff065424 */ /* 0x000fe400078e00ff */
[----:B------:R-:W-:Y:S02]  /*0510*/  @P5 IMAD.MOV.U32 R7, RZ, RZ, -0x1 ;  /* 0xffffffffff075424 */ /* 0x000fe400078e00ff */
[----:B------:R-:W-:Y:S01]  /*0520*/  @P5 IMAD.MOV.U32 R8, RZ, RZ, -0x1 ;  /* 0xffffffffff085424 */ /* 0x000fe200078e00ff */
[----:B------:R-:W-:Y:S01]  /*0530*/  ISETP.NE.AND P5, PT, R24, RZ, PT ;  /* 0x000000ff1800720c */ /* 0x000fe20003fa5270 */
[----:B------:R-:W-:Y:S02]  /*0540*/  @P1 IMAD.MOV.U32 R35, RZ, RZ, -0x1 ;  /* 0xffffffffff231424 */ /* 0x000fe400078e00ff */
[----:B------:R-:W-:Y:S02]  /*0550*/  @P1 IMAD.MOV.U32 R36, RZ, RZ, -0x1 ;  /* 0xffffffffff241424 */ /* 0x000fe400078e00ff */
[----:B------:R-:W-:-:S02]  /*0560*/  @P1 IMAD.MOV.U32 R37, RZ, RZ, -0x1 ;  /* 0xffffffffff251424 */ /* 0x000fc400078e00ff */
[----:B------:R-:W-:Y:S02]  /*0570*/  @P1 IMAD.MOV.U32 R38, RZ, RZ, -0x1 ;  /* 0xffffffffff261424 */ /* 0x000fe400078e00ff */
[----:B------:R-:W-:Y:S02]  /*0580*/  @P4 IMAD.MOV.U32 R39, RZ, RZ, -0x1 ;  /* 0xffffffffff274424 */ /* 0x000fe400078e00ff */
[----:B------:R-:W-:Y:S02]  /*0590*/  @P1 IMAD.MOV.U32 R17, RZ, RZ, -0x1 ;  /* 0xffffffffff111424 */ /* 0x000fe400078e00ff */
[----:B------:R-:W-:Y:S02]  /*05a0*/  @P1 IMAD.MOV.U32 R18, RZ, RZ, -0x1 ;  /* 0xffffffffff121424 */ /* 0x000fe400078e00ff */
        /* <DEDUP_REMOVED lines=12> */
[----:B------:R-:W-:Y:S02]  /*0670*/  @P4 IMAD.MOV.U32 R18, RZ, RZ, -0x1 ;  /* 0xffffffffff124424 */ /* 0x000fe400078e00ff */
[----:B------:R-:W-:Y:S01]  /*0680*/  @P4 IMAD.MOV.U32 R19, RZ, RZ, -0x1 ;  /* 0xffffffffff134424 */ /* 0x000fe200078e00ff */
[----:B------:R-:W-:Y:S01]  /*0690*/  @P3 MOV R19, 0xffffffff ;  /* 0xffffffff00133802 */ /* 0x000fe20000000f00 */
[----:B------:R-:W-:Y:S02]  /*06a0*/  @P4 IMAD.MOV.U32 R34, RZ, RZ, -0x1 ;  /* 0xffffffffff224424 */ /* 0x000fe400078e00ff */
[----:B------:R-:W-:-:S02]  /*06b0*/  @P3 IMAD.MOV.U32 R36, RZ, RZ, -0x1 ;  /* 0xffffffffff243424 */ /* 0x000fc400078e00ff */
[----:B------:R-:W-:Y:S02]  /*06c0*/  @P3 IMAD.MOV.U32 R37, RZ, RZ, -0x1 ;  /* 0xffffffffff253424 */ /* 0x000fe400078e00ff */
[----:B------:R-:W-:Y:S02]  /*06d0*/  @P3 IMAD.MOV.U32 R38, RZ, RZ, -0x1 ;  /* 0xffffffffff263424 */ /* 0x000fe400078e00ff */
[----:B------:R-:W-:Y:S02]  /*06e0*/  @P2 IMAD.MOV.U32 R39, RZ, RZ, -0x1 ;  /* 0xffffffffff272424 */ /* 0x000fe400078e00ff */
[----:B------:R-:W-:Y:S02]  /*06f0*/  @P2 IMAD.MOV.U32 R40, RZ, RZ, -0x1 ;  /* 0xffffffffff282424 */ /* 0x000fe400078e00ff */
[----:B------:R-:W-:Y:S02]  /*0700*/  VIADD R25, R25, 0x40 ;  /* 0x0000004019197836 */ /* 0x000fe40000000000 */
        /* <DEDUP_REMOVED lines=16> */
[----:B------:R-:W-:Y:S06]  /*0810*/  @P5 BRA `(.L_x_2) ;  /* 0xfffffff8006c5947 */ /* 0x000fec000383ffff */
.L_x_1:
[----:B------:R-:W-:Y:S05]  /*0820*/  @!P0 BRA `(.L_x_0) ;  /* 0x0000000400ec8947 */ /* 0x000fea0003800000 */
[----:B------:R-:W-:Y:S02]  /*0830*/  ISETP.GE.U32.AND P0, PT, R23, 0x8, PT ;  /* 0x000000081700780c */ /* 0x000fe40003f06070 */
[----:B------:R-:W-:-:S11]  /*0840*/  LOP3.LUT R23, R4, 0x7, RZ, 0xc0, !PT ;  /* 0x0000000704177812 */ /* 0x000fd600078ec0ff */
[----:B------:R-:W-:Y:S05]  /*0850*/  @!P0 BRA `(.L_x_3) ;  /* 0x0000000000d88947 */ /* 0x000fea0003800000 */
[----:B------:R-:W-:Y:S02]  /*0860*/  UMOV UR4, 0x10 ;  /* 0x0000001000047882 */ /* 0x000fe40000000000 */
[C---:B------:R-:W-:Y:S02]  /*0870*/  LEA R24, R22.reuse, UR4, 0x2 ;  /* 0x0000000416187c11 */ /* 0x040fe4000f8e10ff */
[----:B------:R-:W-:Y:S02]  /*0880*/  IADD3 R22, PT, PT, R22, 0x8, RZ ;  /* 0x0000000816167810 */ /* 0x000fe40007ffe0ff */
[C---:B------:R-:W-:Y:S02]  /*0890*/  ISETP.EQ.AND P0, PT, R24.reuse, 0x10, PT ;  /* 0x000000101800780c */ /* 0x040fe40003f02270 */
[C---:B------:R-:W-:Y:S02]  /*08a0*/  ISETP.EQ.AND P1, PT, R24.reuse, 0x20, PT ;  /* 0x000000201800780c */ /* 0x040fe40003f22270 */
[----:B------:R-:W-:-:S02]  /*08b0*/  ISETP.EQ.AND P2, PT, R24, 0x30, PT ;  /* 0x000000301800780c */ /* 0x000fc40003f42270 */
[C---:B------:R-:W-:Y:S02]  /*08c0*/  ISETP.EQ.AND P3, PT, R24.reuse, 0x40, PT ;  /* 0x000000401800780c */ /* 0x040fe40003f62270 */
[C---:B------:R-:W-:Y:S02]  /*08d0*/  ISETP.EQ.AND P4, PT, R24.reuse, 0x50, PT ;  /* 0x000000501800780c */ /* 0x040fe40003f82270 */
[C---:B------:R-:W-:Y:S02]  /*08e0*/  ISETP.EQ.AND P5, PT, R24.reuse, RZ, PT ;  /* 0x000000ff1800720c */ /* 0x040fe40003fa2270 */
[----:B------:R-:W-:Y:S01]  /*08f0*/  ISETP.EQ.AND P6, PT, R24, -0x10, PT ;  /* 0xfffffff01800780c */ /* 0x000fe20003fc2270 */
[----:B------:R-:W-:Y:S02]  /*0900*/  @P0 IMAD.MOV.U32 R35, RZ, RZ, -0x1 ;  /* 0xffffffffff230424 */ /* 0x000fe400078e00ff */
[----:B------:R-:W-:Y:S01]  /*0910*/  @P1 IMAD.MOV.U32 R17, RZ, RZ, -0x1 ;  /* 0xffffffffff111424 */ /* 0x000fe200078e00ff */
[----:B------:R-:W-:Y:S01]  /*0920*/  @P0 MOV R17, 0xffffffff ;  /* 0xffffffff00110802 */ /* 0x000fe20000000f00 */
[----:B------:R-:W-:Y:S01]  /*0930*/  @P2 IMAD.MOV.U32 R13, RZ, RZ, -0x1 ;  /* 0xffffffffff0d2424 */ /* 0x000fe200078e00ff */
[----:B------:R-:W-:Y:S01]  /*0940*/  @P2 MOV R14, 0xffffffff ;  /* 0xffffffff000e2802 */ /* 0x000fe20000000f00 */
[----:B------:R-:W-:-:S02]  /*0950*/  @P3 IMAD.MOV.U32 R9, RZ, RZ, -0x1 ;  /* 0xffffffffff093424 */ /* 0x000fc400078e00ff */
[----:B------:R-:W-:Y:S01]  /*0960*/  @P4 IMAD.MOV.U32 R5, RZ, RZ, -0x1 ;  /* 0xffffffffff054424 */ /* 0x000fe200078e00ff */
[----:B------:R-:W-:Y:S01]  /*0970*/  @P4 MOV R7, 0xffffffff ;  /* 0xffffffff00074802 */ /* 0x000fe20000000f00 */
        /* <DEDUP_REMOVED lines=35> */
[----:B------:R-:W-:-:S07]  /*0bb0*/  @P3 IMAD.MOV.U32 R8, RZ, RZ, -0x1 ;  /* 0xffffffffff083424 */ /* 0x000fce00078e00ff */
.L_x_3:
[----:B------:R-:W-:-:S13]  /*0bc0*/  ISETP.NE.AND P0, PT, R23, RZ, PT ;  /* 0x000000ff1700720c */ /* 0x000fda0003f05270 */
[----:B------:R-:W-:Y:S05]  /*0bd0*/  @!P0 BRA `(.L_x_0) ;  /* 0x0000000400008947 */ /* 0x000fea0003800000 */
[----:B------:R-:W-:Y:S02]  /*0be0*/  ISETP.GE.U32.AND P1, PT, R23, 0x4, PT ;  /* 0x000000041700780c */ /* 0x000fe40003f26070 */
[----:B------:R-:W-:-:S04]  /*0bf0*/  LOP3.LUT R24, R4, 0x3, RZ, 0xc0, !PT ;  /* 0x0000000304187812 */ /* 0x000fc800078ec0ff */
[----:B------:R-:W-:-:S07]  /*0c00*/  ISETP.NE.AND P0, PT, R24, RZ, PT ;  /* 0x000000ff1800720c */ /* 0x000fce0003f05270 */
[----:B------:R-:W-:Y:S06]  /*0c10*/  @!P1 BRA `(.L_x_4) ;  /* 0x00000000007c9947 */ /* 0x000fec0003800000 */
[----:B------:R-:W-:Y:S02]  /*0c20*/  UMOV UR4, 0x10 ;  /* 0x0000001000047882 */ /* 0x000fe40000000000 */
[C---:B------:R-:W-:Y:S01]  /*0c30*/  LEA R23, R22.reuse, UR4, 0x2 ;  /* 0x0000000416177c11 */ /* 0x040fe2000f8e10ff */
[----:B------:R-:W-:-:S03]  /*0c40*/  VIADD R22, R22, 0x4 ;  /* 0x0000000416167836 */ /* 0x000fc60000000000 */
[C---:B------:R-:W-:Y:S02]  /*0c50*/  ISETP.EQ.AND P1, PT, R23.reuse, 0x10, PT ;  /* 0x000000101700780c */ /* 0x040fe40003f22270 */
[C---:B------:R-:W-:Y:S02]  /*0c60*/  ISETP.EQ.AND P2, PT, R23.reuse, 0x20, PT ;  /* 0x000000201700780c */ /* 0x040fe40003f42270 */
[C---:B------:R-:W-:Y:S02]  /*0c70*/  ISETP.EQ.AND P3, PT, R23.reuse, 0x30, PT ;  /* 0x000000301700780c */ /* 0x040fe40003f62270 */
[C---:B------:R-:W-:Y:S02]  /*0c80*/  ISETP.EQ.AND P4, PT, R23.reuse, 0x40, PT ;  /* 0x000000401700780c */ /* 0x040fe40003f82270 */
[C---:B------:R-:W-:Y:S02]  /*0c90*/  ISETP.EQ.AND P5, PT, R23.reuse, 0x50, PT ;  /* 0x000000501700780c */ /* 0x040fe40003fa2270 */
[----:B------:R-:W-:-:S03]  /*0ca0*/  ISETP.EQ.AND P6, PT, R23, RZ, PT ;  /* 0x000000ff1700720c */ /* 0x000fc60003fc2270 */
[----:B------:R-:W-:Y:S02]  /*0cb0*/  @P1 IMAD.MOV.U32 R35, RZ, RZ, -0x1 ;  /* 0xffffffffff231424 */ /* 0x000fe400078e00ff */
[----:B------:R-:W-:Y:S01]  /*0cc0*/  @P2 IMAD.MOV.U32 R17, RZ, RZ, -0x1 ;  /* 0xffffffffff112424 */ /* 0x000fe200078e00ff */
[----:B------:R-:W-:Y:S01]  /*0cd0*/  @P2 MOV R34, 0xffffffff ;  /* 0xffffffff00222802 */ /* 0x000fe20000000f00 */
[----:B------:R-:W-:Y:S01]  /*0ce0*/  @P1 IMAD.MOV.U32 R36, RZ, RZ, -0x1 ;  /* 0xffffffffff241424 */ /* 0x000fe200078e00ff */
[----:B------:R-:W-:Y:S01]  /*0cf0*/  @P3 MOV R13, 0xffffffff ;  /* 0xffffffff000d3802 */ /* 0x000fe20000000f00 */
        /* <DEDUP_REMOVED lines=16> */
[----:B------:R-:W-:-:S07]  /*0e00*/  @P5 IMAD.MOV.U32 R8, RZ, RZ, -0x1 ;  /* 0xffffffffff085424 */ /* 0x000fce00078e00ff */
.L_x_4:
[----:B------:R-:W-:Y:S05]  /*0e10*/  @!P0 BRA `(.L_x_0) ;  /* 0x0000000000708947 */ /* 0x000fea0003800000 */
[----:B------:R-:W-:Y:S01]  /*0e20*/  IMAD.MOV.U32 R23, RZ, RZ, 0x10 ;  /* 0x00000010ff177424 */ /* 0x000fe200078e00ff */
[----:B------:R-:W-:-:S03]  /*0e30*/  ISETP.NE.AND P5, PT, R24, 0x1, PT ;  /* 0x000000011800780c */ /* 0x000fc60003fa5270 */
[----:B------:R-:W-:-:S05]  /*0e40*/  IMAD R22, R22, 0x4, R23 ;  /* 0x0000000416167824 */ /* 0x000fca00078e0217 */
[C---:B------:R-:W-:Y:S02]  /*0e50*/  ISETP.EQ.AND P4, PT, R22.reuse, 0x10, PT ;  /* 0x000000101600780c */ /* 0x040fe40003f82270 */
[C---:B------:R-:W-:Y:S02]  /*0e60*/  ISETP.EQ.AND P3, PT, R22.reuse, 0x20, PT ;  /* 0x000000201600780c */ /* 0x040fe40003f62270 */
[C---:B------:R-:W-:Y:S02]  /*0e70*/  ISETP.EQ.AND P2, PT, R22.reuse, 0x30, PT ;  /* 0x000000301600780c */ /* 0x040fe40003f42270 */
[C---:B------:R-:W-:Y:S02]  /*0e80*/  ISETP.EQ.AND P1, PT, R22.reuse, 0x40, PT ;  /* 0x000000401600780c */ /* 0x040fe40003f22270 */
[----:B------:R-:W-:-:S05]  /*0e90*/  ISETP.EQ.AND P0, PT, R22, 0x50, PT ;  /* 0x000000501600780c */ /* 0x000fca0003f02270 */
[----:B------:R-:W-:Y:S02]  /*0ea0*/  @P4 IMAD.MOV.U32 R35, RZ, RZ, -0x1 ;  /* 0xffffffffff234424 */ /* 0x000fe400078e00ff */
[----:B------:R-:W-:Y:S02]  /*0eb0*/  @P3 IMAD.MOV.U32 R17, RZ, RZ, -0x1 ;  /* 0xffffffffff113424 */ /* 0x000fe400078e00ff */
[----:B------:R-:W-:Y:S02]  /*0ec0*/  @P2 IMAD.MOV.U32 R13, RZ, RZ, -0x1 ;  /* 0xffffffffff0d2424 */ /* 0x000fe400078e00ff */
[----:B------:R-:W-:Y:S02]  /*0ed0*/  @P1 MOV R9, 0xffffffff ;  /* 0xffffffff00091802 */ /* 0x000fe40000000f00 */
[----:B------:R-:W-:Y:S01]  /*0ee0*/  @P0 IMAD.MOV.U32 R5, RZ, RZ, -0x1 ;  /* 0xffffffffff050424 */ /* 0x000fe200078e00ff */
[----:B------:R-:W-:Y:S06]  /*0ef0*/  @!P5 BRA `(.L_x_0) ;  /* 0x000000000038d947 */ /* 0x000fec0003800000 */
[----:B------:R-:W-:Y:S01]  /*0f00*/  ISETP.NE.AND P5, PT, R24, 0x2, PT ;  /* 0x000000021800780c */ /* 0x000fe20003fa5270 */
[----:B------:R-:W-:Y:S02]  /*0f10*/  @P4 IMAD.MOV.U32 R36, RZ, RZ, -0x1 ;  /* 0xffffffffff244424 */ /* 0x000fe400078e00ff */
[----:B------:R-:W-:Y:S02]  /*0f20*/  @P3 IMAD.MOV.U32 R18, RZ, RZ, -0x1 ;  /* 0xffffffffff123424 */ /* 0x000fe400078e00ff */
[----:B------:R-:W-:Y:S02]  /*0f30*/  @P2 IMAD.MOV.U32 R14, RZ, RZ, -0x1 ;  /* 0xffffffffff0e2424 */ /* 0x000fe400078e00ff */
[----:B------:R-:W-:Y:S02]  /*0f40*/  @P1 IMAD.MOV.U32 R10, RZ, RZ, -0x1 ;  /* 0xffffffffff0a1424 */ /* 0x000fe400078e00ff */
[----:B------:R-:W-:-:S04]  /*0f50*/  @P0 IMAD.MOV.U32 R6, RZ, RZ, -0x1 ;  /* 0xffffffffff060424 */ /* 0x000fc800078e00ff */
[----:B------:R-:W-:Y:S05]  /*0f60*/  @!P5 BRA `(.L_x_0) ;  /* 0x00000000001cd947 */ /* 0x000fea0003800000 */
[----:B------:R-:W-:Y:S01]  /*0f70*/  ISETP.EQ.AND P5, PT, R22, RZ, PT ;  /* 0x000000ff1600720c */ /* 0x000fe20003fa2270 */
[----:B------:R-:W-:Y:S01]  /*0f80*/  @P4 IMAD.MOV.U32 R37, RZ, RZ, -0x1 ;  /* 0xffffffffff254424 */ /* 0x000fe200078e00ff */
[----:B------:R-:W-:Y:S01]  /*0f90*/  @P3 MOV R19, 0xffffffff ;  /* 0xffffffff00133802 */ /* 0x000fe20000000f00 */
[----:B------:R-:W-:Y:S02]  /*0fa0*/  @P2 IMAD.MOV.U32 R15, RZ, RZ, -0x1 ;  /* 0xffffffffff0f2424 */ /* 0x000fe400078e00ff */
[----:B------:R-:W-:Y:S02]  /*0fb0*/  @P1 IMAD.MOV.U32 R11, RZ, RZ, -0x1 ;  /* 0xffffffffff0b1424 */ /* 0x000fe400078e00ff */
[----:B------:R-:W-:-:S06]  /*0fc0*/  @P0 IMAD.MOV.U32 R7, RZ, RZ, -0x1 ;  /* 0xffffffffff070424 */ /* 0x000fcc00078e00ff */
[----:B------:R-:W-:-:S07]  /*0fd0*/  @P5 IMAD.MOV.U32 R39, RZ, RZ, -0x1 ;  /* 0xffffffffff275424 */ /* 0x000fce00078e00ff */
.L_x_0:
[----:B------:R-:W-:Y:S01]  /*0fe0*/  ISETP.NE.AND P0, PT, R4, RZ, PT ;  /* 0x000000ff0400720c */ /* 0x000fe20003f05270 */
[----:B------:R-:W-:Y:S02]  /*0ff0*/  IMAD.MOV.U32 R41, RZ, RZ, RZ ;  /* 0x000000ffff297224 */ /* 0x000fe400078e00ff */
[----:B------:R-:W-:-:S10]  /*1000*/  IMAD.MOV.U32 R42, RZ, RZ, RZ ;  /* 0x000000ffff2a7224 */ /* 0x000fd400078e00ff */
[----:B------:R-:W-:Y:S05]  /*1010*/  @!P0 BRA `(.L_x_5) ;  /* 0x0000003400208947 */ /* 0x000fea0003800000 */
[----:B------:R-:W0:Y:S01]  /*1020*/  LDC.64 R28, c[0x0][0x388] ;  /* 0x0000e200ff1c7b82 */ /* 0x000e220000000a00 */
[----:B------:R-:W5:Y:S04]  /*1030*/  LDG.E.64 R26, desc[UR6][R26.64] ;  /* 0x000000061a1a7981 */ /* 0x000f68000c1e1b00 */
[----:B0-----:R-:W5:Y:S01]  /*1040*/  LDG.E.64 R28, desc[UR6][R28.64] ;  /* 0x000000061c1c7981 */ /* 0x001f62000c1e1b00 */
[----:B------:R-:W-:Y:S01]  /*1050*/  ISETP.GE.U32.AND P0, PT, R4, 0x4, PT ;  /* 0x000000040400780c */ /* 0x000fe20003f06070 */
[----:B------:R-:W-:-:S12]  /*1060*/  IMAD.MOV.U32 R25, RZ, RZ, RZ ;  /* 0x000000ffff197224 */ /* 0x000fd800078e00ff */
[----:B------:R-:W-:Y:S05]  /*1070*/  @!P0 BRA `(.L_x_6) ;  /* 0x0000001c003c8947 */ /* 0x000fea0003800000 */
[----:B------:R-:W-:-:S07]  /*1080*/  HFMA2 R31, -RZ, RZ, 0, 0 ;  /* 0x00000000ff1f7431 */ /* 0x000fce00000001ff */
.L_x_7:
[----:B-----5:R-:W-:-:S05]  /*1090*/  IMAD.WIDE.U32 R24, R31, 0x4, R26 ;  /* 0x000000041f187825 */ /* 0x020fca00078e001a */
[----:B------:R-:W2:Y:S01]  /*10a0*/  LDG.E R23, desc[UR6][R24.64] ;  /* 0x0000000618177981 */ /* 0x000ea2000c1e1900 */
[----:B------:R-:W-:-:S05]  /*10b0*/  SHF.R.U32.HI R30, RZ, R31, R0 ;  /* 0x0000001fff1e7219 */ /* 0x000fca0000011600 */
[----:B------:R-:W-:-:S05]  /*10c0*/  IMAD.SHL.U32 R30, R30, 0x4, RZ ;  /* 0x000000041e1e7824 */ /* 0x000fca00078e00ff */
[----:B------:R-:W-:-:S04]  /*10d0*/  LOP3.LUT R30, R30, 0x4, RZ, 0xc0, !PT ;  /* 0x000000041e1e7812 */ /* 0x000fc800078ec0ff */
[C---:B------:R-:W-:Y:S02]  /*10e0*/  ISETP.EQ.AND P2, PT, R30.reuse, RZ, PT ;  /* 0x000000ff1e00720c */ /* 0x040fe40003f42270 */
[C---:B------:R-:W-:Y:S02]  /*10f0*/  ISETP.EQ.AND P1, PT, R30.reuse, 0x4, PT ;  /* 0x000000041e00780c */ /* 0x040fe40003f22270 */
[C---:B------:R-:W-:Y:S02]  /*1100*/  ISETP.EQ.AND P0, PT, R30.reuse, 0x8, PT ;  /* 0x000000081e00780c */ /* 0x040fe40003f02270 */
[----:B------:R-:W-:-:S07]  /*1110*/  ISETP.EQ.AND P3, PT, R30, 0xc, PT ;  /* 0x0000000c1e00780c */ /* 0x000fce0003f62270 */
[----:B------:R-:W-:Y:S01]  /*1120*/  @P2 IMAD.MOV.U32 R33, RZ, RZ, R41 ;  /* 0x000000ffff212224 */ /* 0x000fe200078e0029 */
[C---:B------:R-:W-:Y:S01]  /*1130*/  ISETP.EQ.AND P2, PT, R30.reuse, 0x10, PT ;  /* 0x000000101e00780c */ /* 0x040fe20003f42270 */
[----:B------:R-:W-:Y:S01]  /*1140*/  @P1 IMAD.MOV.U32 R33, RZ, RZ, R42 ;  /* 0x000000ffff211224 */ /* 0x000fe200078e002a */
[C---:B------:R-:W-:Y:S01]  /*1150*/  ISETP.EQ.AND P1, PT, R30.reuse, 0x14, PT ;  /* 0x000000141e00780c */ /* 0x040fe20003f22270 */
[----:B------:R-:W-:Y:S01]  /*1160*/  @P0 IMAD.MOV.U32 R33, RZ, RZ, R39 ;  /* 0x000000ffff210224 */ /* 0x000fe200078e0027 */
[----:B------:R-:W-:Y:S01]  /*1170*/  ISETP.EQ.AND P0, PT, R30, 0x18, PT ;  /* 0x000000181e00780c */ /* 0x000fe20003f02270 */
[----:B------:R-:W-:-:S08]  /*1180*/  @P3 IMAD.MOV.U32 R33, RZ, RZ, R40 ;  /* 0x000000ffff213224 */ /* 0x000fd000078e0028 */
[----:B------:R-:W-:Y:S02]  /*1190*/  @P2 IMAD.MOV.U32 R33, RZ, RZ, R35 ;  /* 0x000000ffff212224 */ /* 0x000fe400078e0023 */
[----:B------:R-:W-:Y:S02]  /*11a0*/  @P1 IMAD.MOV.U32 R33, RZ, RZ, R36 ;  /* 0x000000ffff211224 */ /* 0x000fe400078e0024 */
[----:B------:R-:W-:Y:S02]  /*11b0*/  @P0 MOV R33, R37 ;  /* 0x0000002500210202 */ /* 0x000fe40000000f00 */
[----:B------:R-:W-:-:S13]  /*11c0*/  ISETP.EQ.AND P0, PT, R30, 0x1c, PT ;  /* 0x0000001c1e00780c */ /* 0x000fda0003f02270 */
[----:B------:R-:W-:Y:S01]  /*11d0*/  @P0 IMAD.MOV.U32 R33, RZ, RZ, R38 ;  /* 0x000000ffff210224 */ /* 0x000fe200078e0026 */
[----:B------:R-:W-:-:S13]  /*11e0*/  ISETP.EQ.AND P0, PT, R30, 0x20, PT ;  /* 0x000000201e00780c */ /* 0x000fda0003f02270 */
[----:B------:R-:W-:Y:S01]  /*11f0*/  @P0 IMAD.MOV.U32 R33, RZ, RZ, R17 ;  /* 0x000000ffff210224 */ /* 0x000fe200078e0011 */
[----:B------:R-:W-:-:S13]  /*1200*/  ISETP.EQ.AND P0, PT, R30, 0x24, PT ;  /* 0x000000241e00780c */ /* 0x000fda0003f02270 */
[----:B------:R-:W-:Y:S01]  /*1210*/  @P0 IMAD.MOV.U32 R33, RZ, RZ, R18 ;  /* 0x000000ffff210224 */ /* 0x000fe200078e0012 */
[----:B------:R-:W-:Y:S01]  /*1220*/  ISETP.EQ.AND P0, PT, R30, 0x28, PT ;  /* 0x000000281e00780c */ /* 0x000fe20003f02270 */
[----:B--2---:R-:W-:-:S06]  /*1230*/  IMAD.WIDE R22, R23, 0x8, R28 ;  /* 0x0000000817167825 */ /* 0x004fcc00078e021c */
[----:B------:R0:W2:Y:S06]  /*1240*/  LDG.E R22, desc[UR6][R22.64] ;  /* 0x0000000616167981 */ /* 0x0000ac000c1e1900 */
[----:B------:R-:W-:Y:S01]  /*1250*/  @P0 IMAD.MOV.U32 R33, RZ, RZ, R19 ;  /* 0x000000ffff210224 */ /* 0x000fe200078e0013 */
[C---:B------:R-:W-:Y:S02]  /*1260*/  ISETP.EQ.AND P0, PT, R30.reuse, 0x2c, PT ;  /* 0x0000002c1e00780c */ /* 0x040fe40003f02270 */
[C---:B------:R-:W-:Y:S02]  /*1270*/  ISETP.EQ.AND P1, PT, R30.reuse, 0x34, PT ;  /* 0x000000341e00780c */ /* 0x040fe40003f22270 */
[----:B------:R-:W-:-:S02]  /*1280*/  ISETP.EQ.AND P2, PT, R30, 0x38, PT ;  /* 0x000000381e00780c */ /* 0x000fc40003f42270 */
[C---:B------:R-:W-:Y:S02]  /*1290*/  ISETP.EQ.AND P3, PT, R30.reuse, 0x3c, PT ;  /* 0x0000003c1e00780c */ /* 0x040fe40003f62270 */
[C---:B------:R-:W-:Y:S02]  /*12a0*/  ISETP.EQ.AND P4, PT, R30.reuse, 0x40, PT ;  /* 0x000000401e00780c */ /* 0x040fe40003f82270 */
[C---:B------:R-:W-:Y:S02]  /*12b0*/  ISETP.EQ.AND P5, PT, R30.reuse, 0x44, PT ;  /* 0x000000441e00780c */ /* 0x040fe40003fa2270 */
[C---:B------:R-:W-:Y:S01]  /*12c0*/  ISETP.EQ.AND P6, PT, R30.reuse, 0x48, PT ;  /* 0x000000481e00780c */ /* 0x040fe20003fc2270 */
[----:B------:R-:W-:Y:S01]  /*12d0*/  @P0 IMAD.MOV.U32 R33, RZ, RZ, R34 ;  /* 0x000000ffff210224 */ /* 0x000fe200078e0022 */
[----:B------:R-:W-:Y:S02]  /*12e0*/  ISETP.EQ.AND P0, PT, R30, 0x30, PT ;  /* 0x000000301e00780c */ /* 0x000fe40003f02270 */
[----:B0-----:R-:W-:-:S02]  /*12f0*/  P2R R23, PR, RZ, 0x8 ;  /* 0x00000008ff177803 */ /* 0x001fc40000000000 */
[----:B------:R-:W-:Y:S02]  /*1300*/  P2R R45, PR, RZ, 0x1 ;  /* 0x00000001ff2d7803 */ /* 0x000fe40000000000 */
[----:B------:R-:W-:Y:S02]  /*1310*/  P2R R44, PR, RZ, 0x2 ;  /* 0x00000002ff2c7803 */ /* 0x000fe40000000000 */
[----:B------:R-:W-:-:S05]  /*1320*/  P2R R32, PR, RZ, 0x4 ;  /* 0x00000004ff207803 */ /* 0x000fca0000000000 */
[----:B------:R-:W-:Y:S01]  /*1330*/  @P0 IMAD.MOV.U32 R33, RZ, RZ, R13 ;  /* 0x000000ffff210224 */ /* 0x000fe200078e000d */
[C---:B------:R-:W-:Y:S01]  /*1340*/  ISETP.EQ.AND P0, PT, R30.reuse, 0x4c, PT ;  /* 0x0000004c1e00780c */ /* 0x040fe20003f02270 */
[----:B------:R-:W-:Y:S01]  /*1350*/  @P1 IMAD.MOV.U32 R33, RZ, RZ, R14 ;  /* 0x000000ffff211224 */ /* 0x000fe200078e000e */
[----:B------:R-:W-:Y:S01]  /*1360*/  @P2 MOV R33, R15 ;  /* 0x0000000f00212202 */ /* 0x000fe20000000f00 */
[----:B------:R-:W-:Y:S01]  /*1370*/  @P3 IMAD.MOV.U32 R33, RZ, RZ, R16 ;  /* 0x000000ffff213224 */ /* 0x000fe200078e0010 */
[C---:B------:R-:W-:Y:S01]  /*1380*/  ISETP.EQ.AND P3, PT, R30.reuse, RZ, PT ;  /* 0x000000ff1e00720c */ /* 0x040fe20003f62270 */
[----:B------:R-:W-:Y:S01]  /*1390*/  @P4 IMAD.MOV.U32 R33, RZ, RZ, R9 ;  /* 0x000000ffff214224 */ /* 0x000fe200078e0009 */
[C---:B------:R-:W-:Y:S01]  /*13a0*/  ISETP.EQ.AND P1, PT, R30.reuse, 0x8, PT ;  /* 0x000000081e00780c */ /* 0x040fe20003f22270 */
[----:B------:R-:W-:Y:S01]  /*13b0*/  @P5 IMAD.MOV.U32 R33, RZ, RZ, R10 ;  /* 0x000000ffff215224 */ /* 0x000fe200078e000a */
[----:B------:R-:W-:Y:S01]  /*13c0*/  ISETP.EQ.AND P2, PT, R30, 0x4, PT ;  /* 0x000000041e00780c */ /* 0x000fe20003f42270 */
[----:B------:R-:W-:-:S04]  /*13d0*/  @P6 IMAD.MOV.U32 R33, RZ, RZ, R11 ;  /* 0x000000ffff216224 */ /* 0x000fc800078e000b */
[----:B------:R-:W-:Y:S01]  /*13e0*/  @P0 IMAD.MOV.U32 R33, RZ, RZ, R12 ;  /* 0x000000ffff210224 */ /* 0x000fe200078e000c */
[----:B------:R-:W-:-:S13]  /*13f0*/  ISETP.EQ.AND P0, PT, R30, 0x50, PT ;  /* 0x000000501e00780c */ /* 0x000fda0003f02270 */
[----:B------:R-:W-:Y:S01]  /*1400*/  @P0 IMAD.MOV.U32 R33, RZ, RZ, R5 ;  /* 0x000000ffff210224 */ /* 0x000fe200078e0005 */
[----:B------:R-:W-:-:S13]  /*1410*/  ISETP.EQ.AND P0, PT, R30, 0x54, PT ;  /* 0x000000541e00780c */ /* 0x000fda0003f02270 */
[----:B------:R-:W-:Y:S01]  /*1420*/  @P0 IMAD.MOV.U32 R33, RZ, RZ, R6 ;  /* 0x000000ffff210224 */ /* 0x000fe200078e0006 */
[----:B------:R-:W-:-:S13]  /*1430*/  ISETP.EQ.AND P0, PT, R30, 0x58, PT ;  /* 0x000000581e00780c */ /* 0x000fda0003f02270 */
[----:B------:R-:W-:Y:S02]  /*1440*/  @P0 MOV R33, R7 ;  /* 0x0000000700210202 */ /* 0x000fe40000000f00 */
[----:B------:R-:W-:-:S13]  /*1450*/  ISETP.EQ.AND P0, PT, R30, 0x5c, PT ;  /* 0x0000005c1e00780c */ /* 0x000fda0003f02270 */
[----:B------:R-:W-:Y:S01]  /*1460*/  @P0 IMAD.MOV.U32 R33, RZ, RZ, R8 ;  /* 0x000000ffff210224 */ /* 0x000fe200078e0008 */
[----:B------:R-:W-:-:S03]  /*1470*/  ISETP.EQ.AND P0, PT, R30, 0xc, PT ;  /* 0x0000000c1e00780c */ /* 0x000fc60003f02270 */
[----:B--2---:R-:W-:-:S04]  /*1480*/  IMAD.IADD R33, R22, 0x1, R33 ;  /* 0x0000000116217824 */ /* 0x004fc800078e0221 */
[--C-:B------:R-:W-:Y:S01]  /*1490*/  @P3 IMAD.MOV.U32 R41, RZ, RZ, R33.reuse ;  /* 0x000000ffff293224 */ /* 0x100fe200078e0021 */
[C---:B------:R-:W-:Y:S01]  /*14a0*/  ISETP.EQ.AND P3, PT, R30.reuse, 0x10, PT ;  /* 0x000000101e00780c */ /* 0x040fe20003f62270 */
[----:B------:R-:W-:Y:S01]  /*14b0*/  @P1 IMAD.MOV.U32 R39, RZ, RZ, R33 ;  /* 0x000000ffff271224 */ /* 0x000fe200078e0021 */
[----:B------:R-:W-:-:S03]  /*14c0*/  ISETP.EQ.AND P1, PT, R30, 0x18, PT ;  /* 0x000000181e00780c */ /* 0x000fc60003f22270 */
[--C-:B------:R-:W-:Y:S01]  /*14d0*/  @P0 IMAD.MOV.U32 R40, RZ, RZ, R33.reuse ;  /* 0x000000ffff280224 */ /* 0x100fe200078e0021 */
[C---:B------:R-:W-:Y:S01]  /*14e0*/  ISETP.EQ.AND P0, PT, R30.reuse, 0x1c, PT ;  /* 0x0000001c1e00780c */ /* 0x040fe20003f02270 */
[--C-:B------:R-:W-:Y:S01]  /*14f0*/  @P2 IMAD.MOV.U32 R42, RZ, RZ, R33.reuse ;  /* 0x000000ffff2a2224 */ /* 0x100fe200078e0021 */
[----:B------:R-:W-:Y:S01]  /*1500*/  ISETP.EQ.AND P2, PT, R30, 0x14, PT ;  /* 0x000000141e00780c */ /* 0x000fe20003f42270 */
[----:B------:R-:W-:-:S04]  /*1510*/  @P4 IMAD.MOV.U32 R9, RZ, RZ, R33 ;  /* 0x000000ffff094224 */ /* 0x000fc800078e0021 */
[--C-:B------:R-:W-:Y:S01]  /*1520*/  @P3 IMAD.MOV.U32 R35, RZ, RZ, R33.reuse ;  /* 0x000000ffff233224 */ /* 0x100fe200078e0021 */
[C---:B------:R-:W-:Y:S01]  /*1530*/  ISETP.EQ.AND P3, PT, R30.reuse, 0x20, PT ;  /* 0x000000201e00780c */ /* 0x040fe20003f62270 */
[----:B------:R-:W-:Y:S01]  /*1540*/  @P1 IMAD.MOV.U32 R37, RZ, RZ, R33 ;  /* 0x000000ffff251224 */ /* 0x000fe200078e0021 */
[----:B------:R-:W-:-:S03]  /*1550*/  ISETP.EQ.AND P1, PT, R30, 0x28, PT ;  /* 0x000000281e00780c */ /* 0x000fc60003f22270 */
[----:B------:R-:W-:Y:S01]  /*1560*/  @P0 IMAD.MOV.U32 R38, RZ, RZ, R33 ;  /* 0x000000ffff260224 */ /* 0x000fe200078e0021 */
[C---:B------:R-:W-:Y:S02]  /*1570*/  ISETP.EQ.AND P0, PT, R30.reuse, 0x2c, PT ;  /* 0x0000002c1e00780c */ /* 0x040fe40003f02270 */
[----:B------:R-:W-:Y:S02]  /*1580*/  @P2 MOV R36, R33 ;  /* 0x0000002100242202 */ /* 0x000fe40000000f00 */
[----:B------:R-:W-:-:S03]  /*1590*/  ISETP.EQ.AND P2, PT, R30, 0x24, PT ;  /* 0x000000241e00780c */ /* 0x000fc60003f42270 */
[--C-:B------:R-:W-:Y:S01]  /*15a0*/  @P3 IMAD.MOV.U32 R17, RZ, RZ, R33.reuse ;  /* 0x000000ffff113224 */ /* 0x100fe200078e0021 */
[----:B------:R-:W-:Y:S01]  /*15b0*/  ISETP.NE.AND P3, PT, R23, RZ, PT ;  /* 0x000000ff1700720c */ /* 0x000fe20003f65270 */
[--C-:B------:R-:W-:Y:S01]  /*15c0*/  @P1 IMAD.MOV.U32 R19, RZ, RZ, R33.reuse ;  /* 0x000000ffff131224 */ /* 0x100fe200078e0021 */
[----:B------:R-:W2:Y:S01]  /*15d0*/  LDG.E R23, desc[UR6][R24.64+0x4] ;  /* 0x0000040618177981 */ /* 0x000ea2000c1e1900 */
[----:B------:R-:W-:Y:S02]  /*15e0*/  ISETP.NE.AND P1, PT, R44, RZ, PT ;  /* 0x000000ff2c00720c */ /* 0x000fe40003f25270 */
[--C-:B------:R-:W-:Y:S01]  /*15f0*/  @P0 IMAD.MOV.U32 R34, RZ, RZ, R33.reuse ;  /* 0x000000ffff220224 */ /* 0x100fe200078e0021 */
[----:B------:R-:W-:Y:S01]  /*1600*/  ISETP.NE.AND P0, PT, R45, RZ, PT ;  /* 0x000000ff2d00720c */ /* 0x000fe20003f05270 */
[----:B------:R-:W-:Y:S02]  /*1610*/  VIADD R45, R31, 0x1 ;  /* 0x000000011f2d7836 */ /* 0x000fe40000000000 */
[----:B------:R-:W-:Y:S01]  /*1620*/  @P2 IMAD.MOV.U32 R18, RZ, RZ, R33 ;  /* 0x000000ffff122224 */ /* 0x000fe200078e0021 */
[----:B------:R-:W-:-:S02]  /*1630*/  ISETP.NE.AND P2, PT, R32, RZ, PT ;  /* 0x000000ff2000720c */ /* 0x000fc40003f45270 */
[----:B------:R-:W-:Y:S01]  /*1640*/  SHF.R.U32.HI R45, RZ, R45, R0 ;  /* 0x0000002dff2d7219 */ /* 0x000fe20000011600 */
[----:B------:R-:W-:-:S03]  /*1650*/  @P3 IMAD.MOV.U32 R16, RZ, RZ, R33 ;  /* 0x000000ffff103224 */ /* 0x000fc600078e0021 */
[----:B------:R-:W-:Y:S02]  /*1660*/  @P1 MOV R14, R33 ;  /* 0x00000021000e1202 */ /* 0x000fe40000000f00 */
[----:B------:R-:W-:Y:S01]  /*1670*/  ISETP.EQ.AND P1, PT, R30, 0x4c, PT ;  /* 0x0000004c1e00780c */ /* 0x000fe20003f22270 */
[----:B------:R-:W-:Y:S02]  /*1680*/  IMAD.SHL.U32 R32, R45, 0x4, RZ ;  /* 0x000000042d207824 */ /* 0x000fe400078e00ff */
[--C-:B------:R-:W-:Y:S02]  /*1690*/  @P0 IMAD.MOV.U32 R13, RZ, RZ, R33.reuse ;  /* 0x000000ffff0d0224 */ /* 0x100fe400078e0021 */
[----:B------:R-:W-:Y:S01]  /*16a0*/  @P2 IMAD.MOV.U32 R15, RZ, RZ, R33 ;  /* 0x000000ffff0f2224 */ /* 0x000fe200078e0021 */
[----:B------:R-:W-:-:S04]  /*16b0*/  LOP3.LUT R32, R32, 0x4, RZ, 0xc0, !PT ;  /* 0x0000000420207812 */ /* 0x000fc800078ec0ff */
[----:B------:R-:W-:-:S03]  /*16c0*/  ISETP.EQ.AND P2, PT, R32, RZ, PT ;  /* 0x000000ff2000720c */ /* 0x000fc60003f42270 */
[----:B------:R-:W-:Y:S02]  /*16d0*/  @P1 MOV R12, R33 ;  /* 0x00000021000c1202 */ /* 0x000fe40000000f00 */
[----:B------:R-:W-:Y:S02]  /*16e0*/  ISETP.EQ.AND P1, PT, R30, 0x54, PT ;  /* 0x000000541e00780c */ /* 0x000fe40003f22270 */
[----:B------:R-:W-:Y:S02]  /*16f0*/  ISETP.EQ.AND P0, PT, R32, 0x4, PT ;  /* 0x000000042000780c */ /* 0x000fe40003f02270 */
[----:B------:R-:W-:-:S09]  /*1700*/  ISETP.EQ.AND P3, PT, R30, 0x50, PT ;  /* 0x000000501e00780c */ /* 0x000fd20003f62270 */
[--C-:B------:R-:W-:Y:S01]  /*1710*/  @P1 IMAD.MOV.U32 R6, RZ, RZ, R33.reuse ;  /* 0x000000ffff061224 */ /* 0x100fe200078e0021 */
[----:B------:R-:W-:Y:S02]  /*1720*/  ISETP.EQ.AND P1, PT, R30, 0x58, PT ;  /* 0x000000581e00780c */ /* 0x000fe40003f22270 */
[C---:B------:R-:W-:Y:S01]  /*1730*/  ISETP.EQ.AND P4, PT, R32.reuse, 0x8, PT ;  /* 0x000000082000780c */ /* 0x040fe20003f82270 */
[----:B------:R-:W-:Y:S01]  /*1740*/  @P3 IMAD.MOV.U32 R5, RZ, RZ, R33 ;  /* 0x000000ffff053224 */ /* 0x000fe200078e0021 */
[----:B------:R-:W-:-:S09]  /*1750*/  ISETP.EQ.AND P3, PT, R32, 0xc, PT ;  /* 0x0000000c2000780c */ /* 0x000fd20003f62270 */
[----:B------:R-:W-:Y:S01]  /*1760*/  @P1 IMAD.MOV.U32 R7, RZ, RZ, R33 ;  /* 0x000000ffff071224 */ /* 0x000fe200078e0021 */
[----:B------:R-:W-:Y:S01]  /*1770*/  ISETP.EQ.AND P1, PT, R32, 0x14, PT ;  /* 0x000000142000780c */ /* 0x000fe20003f22270 */
[----:B--2---:R-:W-:-:S06]  /*1780*/  IMAD.WIDE R22, R23, 0x8, R28 ;  /* 0x0000000817167825 */ /* 0x004fcc00078e021c */
[----:B------:R0:W2:Y:S02]  /*1790*/  LDG.E R22, desc[UR6][R22.64] ;  /* 0x0000000616167981 */ /* 0x0000a4000c1e1900 */
[----:B0-----:R-:W-:Y:S02]  /*17a0*/  @P2 IMAD.MOV.U32 R23, RZ, RZ, R41 ;  /* 0x000000ffff172224 */ /* 0x001fe400078e0029 */
[----:B------:R-:W-:Y:S01]  /*17b0*/  @P0 IMAD.MOV.U32 R23, RZ, RZ, R42 ;  /* 0x000000ffff170224 */ /* 0x000fe200078e002a */
[----:B------:R-:W-:Y:S02]  /*17c0*/  ISETP.EQ.AND P0, PT, R30, 0x5c, PT ;  /* 0x0000005c1e00780c */ /* 0x000fe40003f02270 */
[----:B------:R-:W-:Y:S01]  /*17d0*/  ISETP.EQ.AND P2, PT, R32, 0x10, PT ;  /* 0x000000102000780c */ /* 0x000fe20003f42270 */
[----:B------:R-:W-:-:S10]  /*17e0*/  @P4 IMAD.MOV.U32 R23, RZ, RZ, R39 ;  /* 0x000000ffff174224 */ /* 0x000fd400078e0027 */
[----:B------:R-:W-:Y:S01]  /*17f0*/  @P0 IMAD.MOV.U32 R8, RZ, RZ, R33 ;  /* 0x000000ffff080224 */ /* 0x000fe200078e0021 */
[----:B------:R-:W-:Y:S02]  /*1800*/  ISETP.EQ.AND P0, PT, R32, 0x18, PT ;  /* 0x000000182000780c */ /* 0x000fe40003f02270 */
[----:B------:R-:W-:Y:S01]  /*1810*/  @P3 MOV R23, R40 ;  /* 0x0000002800173202 */ /* 0x000fe20000000f00 */
[----:B------:R-:W-:Y:S02]  /*1820*/  @P2 IMAD.MOV.U32 R23, RZ, RZ, R35 ;  /* 0x000000ffff172224 */ /* 0x000fe400078e0023 */
[----:B------:R-:W-:-:S08]  /*1830*/  @P1 IMAD.MOV.U32 R23, RZ, RZ, R36 ;  /* 0x000000ffff171224 */ /* 0x000fd000078e0024 */
[----:B------:R-:W-:Y:S01]  /*1840*/  @P0 IMAD.MOV.U32 R23, RZ, RZ, R37 ;  /* 0x000000ffff170224 */ /* 0x000fe200078e0025 */
[----:B------:R-:W-:-:S13]  /*1850*/  ISETP.EQ.AND P0, PT, R32, 0x1c, PT ;  /* 0x0000001c2000780c */ /* 0x000fda0003f02270 */
        /* <DEDUP_REMOVED lines=8> */
[----:B------:R-:W-:Y:S02]  /*18e0*/  @P0 MOV R23, R34 ;  /* 0x0000002200170202 */ /* 0x000fe40000000f00 */
[C---:B------:R-:W-:Y:S02]  /*18f0*/  ISETP.EQ.AND P0, PT, R32.reuse, 0x30, PT ;  /* 0x000000302000780c */ /* 0x040fe40003f02270 */
[----:B------:R-:W-:-:S11]  /*1900*/  ISETP.EQ.AND P1, PT, R32, 0x38, PT ;  /* 0x000000382000780c */ /* 0x000fd60003f22270 */
[----:B------:R-:W-:Y:S01]  /*1910*/  @P0 IMAD.MOV.U32 R23, RZ, RZ, R13 ;  /* 0x000000ffff170224 */ /* 0x000fe200078e000d */
[C---:B------:R-:W-:Y:S02]  /*1920*/  ISETP.EQ.AND P0, PT, R32.reuse, 0x34, PT ;  /* 0x000000342000780c */ /* 0x040fe40003f02270 */
[C---:B------:R-:W-:Y:S01]  /*1930*/  ISETP.EQ.AND P2, PT, R32.reuse, 0x3c, PT ;  /* 0x0000003c2000780c */ /* 0x040fe20003f42270 */
[--C-:B------:R-:W-:Y:S01]  /*1940*/  @P5 IMAD.MOV.U32 R10, RZ, RZ, R33.reuse ;  /* 0x000000ffff0a5224 */ /* 0x100fe200078e0021 */
[C---:B------:R-:W-:Y:S01]  /*1950*/  ISETP.EQ.AND P3, PT, R32.reuse, 0x40, PT ;  /* 0x000000402000780c */ /* 0x040fe20003f62270 */
[----:B------:R-:W-:Y:S01]  /*1960*/  @P6 IMAD.MOV.U32 R11, RZ, RZ, R33 ;  /* 0x000000ffff0b6224 */ /* 0x000fe200078e0021 */
[C---:B------:R-:W-:Y:S02]  /*1970*/  ISETP.EQ.AND P4, PT, R32.reuse, 0x44, PT ;  /* 0x000000442000780c */ /* 0x040fe40003f82270 */
[----:B------:R-:W-:Y:S02]  /*1980*/  ISETP.EQ.AND P5, PT, R32, 0x48, PT ;  /* 0x000000482000780c */ /* 0x000fe40003fa2270 */
[----:B------:R-:W-:-:S02]  /*1990*/  P2R R46, PR, RZ, 0x1 ;  /* 0x00000001ff2e7803 */ /* 0x000fc40000000000 */
[C---:B------:R-:W-:Y:S01]  /*19a0*/  ISETP.EQ.AND P6, PT, R32.reuse, 0x4c, PT ;  /* 0x0000004c2000780c */ /* 0x040fe20003fc2270 */
[----:B------:R-:W-:Y:S01]  /*19b0*/  @P0 IMAD.MOV.U32 R23, RZ, RZ, R14 ;  /* 0x000000ffff170224 */ /* 0x000fe200078e000e */
[----:B------:R-:W-:Y:S01]  /*19c0*/  ISETP.EQ.AND P0, PT, R32, 0x50, PT ;  /* 0x000000502000780c */ /* 0x000fe20003f02270 */
[----:B------:R-:W-:Y:S02]  /*19d0*/  @P1 IMAD.MOV.U32 R23, RZ, RZ, R15 ;  /* 0x000000ffff171224 */ /* 0x000fe400078e000f */
[----:B------:R-:W-:Y:S02]  /*19e0*/  @P2 IMAD.MOV.U32 R23, RZ, RZ, R16 ;  /* 0x000000ffff172224 */ /* 0x000fe400078e0010 */
[----:B------:R-:W-:Y:S02]  /*19f0*/  @P3 IMAD.MOV.U32 R23, RZ, RZ, R9 ;  /* 0x000000ffff173224 */ /* 0x000fe400078e0009 */
[----:B------:R-:W-:Y:S02]  /*1a00*/  @P4 IMAD.MOV.U32 R23, RZ, RZ, R10 ;  /* 0x000000ffff174224 */ /* 0x000fe400078e000a */
[----:B------:R-:W-:-:S02]  /*1a10*/  @P5 IMAD.MOV.U32 R23, RZ, RZ, R11 ;  /* 0x000000ffff175224 */ /* 0x000fc400078e000b */
[----:B------:R-:W-:Y:S02]  /*1a20*/  @P6 MOV R23, R12 ;  /* 0x0000000c00176202 */ /* 0x000fe40000000f00 */
[----:B------:R-:W-:Y:S01]  /*1a30*/  @P0 IMAD.MOV.U32 R23, RZ, RZ, R5 ;  /* 0x000000ffff170224 */ /* 0x000fe200078e0005 */
[C---:B------:R-:W-:Y:S02]  /*1a40*/  ISETP.EQ.AND P0, PT, R32.reuse, 0x54, PT ;  /* 0x000000542000780c */ /* 0x040fe40003f02270 */
[----:B------:R-:W-:Y:S02]  /*1a50*/  P2R R45, PR, RZ, 0x2 ;  /* 0x00000002ff2d7803 */ /* 0x000fe40000000000 */
[----:B------:R-:W-:-:S09]  /*1a60*/  ISETP.EQ.AND P1, PT, R32, 0x5c, PT ;  /* 0x0000005c2000780c */ /* 0x000fd20003f22270 */
[----:B------:R-:W-:Y:S01]  /*1a70*/  @P0 IMAD.MOV.U32 R23, RZ, RZ, R6 ;  /* 0x000000ffff170224 */ /* 0x000fe200078e0006 */
[----:B------:R-:W-:-:S13]  /*1a80*/  ISETP.EQ.AND P0, PT, R32, 0x58, PT ;  /* 0x000000582000780c */ /* 0x000fda0003f02270 */
[----:B------:R-:W-:Y:S02]  /*1a90*/  @P0 IMAD.MOV.U32 R23, RZ, RZ, R7 ;  /* 0x000000ffff170224 */ /* 0x000fe400078e0007 */
[----:B------:R-:W-:-:S04]  /*1aa0*/  @P1 IMAD.MOV.U32 R23, RZ, RZ, R8 ;  /* 0x000000ffff171224 */ /* 0x000fc800078e0008 */
[----:B--2---:R-:W-:Y:S02]  /*1ab0*/  IMAD.IADD R44, R22, 0x1, R23 ;  /* 0x00000001162c7824 */ /* 0x004fe400078e0217 */
[----:B------:R-:W2:Y:S01]  /*1ac0*/  LDG.E R23, desc[UR6][R24.64+0x8] ;  /* 0x0000080618177981 */ /* 0x000ea2000c1e1900 */
[C---:B------:R-:W-:Y:S02]  /*1ad0*/  ISETP.EQ.AND P0, PT, R32.reuse, RZ, PT ;  /* 0x000000ff2000720c */ /* 0x040fe40003f02270 */
[----:B------:R-:W-:Y:S02]  /*1ae0*/  P2R R33, PR, RZ, 0x4 ;  /* 0x00000004ff217803 */ /* 0x000fe40000000000 */
[C---:B------:R-:W-:Y:S02]  /*1af0*/  ISETP.EQ.AND P2, PT, R32.reuse, 0x8, PT ;  /* 0x000000082000780c */ /* 0x040fe40003f42270 */
[----:B------:R-:W-:Y:S02]  /*1b00*/  P2R R30, PR, RZ, 0x8 ;  /* 0x00000008ff1e7803 */ /* 0x000fe40000000000 */
[----:B------:R-:W-:-:S02]  /*1b10*/  ISETP.EQ.AND P1, PT, R32, 0xc, PT ;  /* 0x0000000c2000780c */ /* 0x000fc40003f22270 */
[----:B------:R-:W-:-:S03]  /*1b20*/  ISETP.EQ.AND P3, PT, R32, 0x4, PT ;  /* 0x000000042000780c */ /* 0x000fc60003f62270 */
[----:B------:R-:W-:Y:S01]  /*1b30*/  @P0 IMAD.MOV.U32 R41, RZ, RZ, R44 ;  /* 0x000000ffff290224 */ /* 0x000fe200078e002c */
[----:B------:R-:W-:-:S03]  /*1b40*/  ISETP.EQ.AND P0, PT, R32, 0x10, PT ;  /* 0x000000102000780c */ /* 0x000fc60003f02270 */
[----:B------:R-:W-:Y:S02]  /*1b50*/  @P2 MOV R39, R44 ;  /* 0x0000002c00272202 */ /* 0x000fe40000000f00 */
[C---:B------:R-:W-:Y:S02]  /*1b60*/  ISETP.EQ.AND P2, PT, R32.reuse, 0x18, PT ;  /* 0x000000182000780c */ /* 0x040fe40003f42270 */
[--C-:B------:R-:W-:Y:S01]  /*1b70*/  @P1 IMAD.MOV.U32 R40, RZ, RZ, R44.reuse ;  /* 0x000000ffff281224 */ /* 0x100fe200078e002c */
[C---:B------:R-:W-:Y:S01]  /*1b80*/  ISETP.EQ.AND P1, PT, R32.reuse, 0x1c, PT ;  /* 0x0000001c2000780c */ /* 0x040fe20003f22270 */
[----:B------:R-:W-:Y:S01]  /*1b90*/  @P3 IMAD.MOV.U32 R42, RZ, RZ, R44 ;  /* 0x000000ffff2a3224 */ /* 0x000fe200078e002c */
[----:B------:R-:W-:-:S03]  /*1ba0*/  ISETP.EQ.AND P3, PT, R32, 0x14, PT ;  /* 0x000000142000780c */ /* 0x000fc60003f62270 */
[----:B------:R-:W-:Y:S01]  /*1bb0*/  @P0 IMAD.MOV.U32 R35, RZ, RZ, R44 ;  /* 0x000000ffff230224 */ /* 0x000fe200078e002c */
[----:B------:R-:W-:-:S04]  /*1bc0*/  ISETP.EQ.AND P0, PT, R32, 0x20, PT ;  /* 0x000000202000780c */ /* 0x000fc80003f02270 */
[--C-:B------:R-:W-:Y:S01]  /*1bd0*/  @P2 IMAD.MOV.U32 R37, RZ, RZ, R44.reuse ;  /* 0x000000ffff252224 */ /* 0x100fe200078e002c */
[C---:B------:R-:W-:Y:S02]  /*1be0*/  ISETP.EQ.AND P2, PT, R32.reuse, 0x28, PT ;  /* 0x000000282000780c */ /* 0x040fe40003f42270 */
[--C-:B------:R-:W-:Y:S01]  /*1bf0*/  @P1 IMAD.MOV.U32 R38, RZ, RZ, R44.reuse ;  /* 0x000000ffff261224 */ /* 0x100fe200078e002c */
[C---:B------:R-:W-:Y:S01]  /*1c00*/  ISETP.EQ.AND P1, PT, R32.reuse, 0x2c, PT ;  /* 0x0000002c2000780c */ /* 0x040fe20003f22270 */
[----:B------:R-:W-:Y:S01]  /*1c10*/  @P3 IMAD.MOV.U32 R36, RZ, RZ, R44 ;  /* 0x000000ffff243224 */ /* 0x000fe200078e002c */
[----:B------:R-:W-:-:S03]  /*1c20*/  ISETP.EQ.AND P3, PT, R32, 0x24, PT ;  /* 0x000000242000780c */ /* 0x000fc60003f62270 */
[----:B------:R-:W-:Y:S01]  /*1c30*/  @P0 IMAD.MOV.U32 R17, RZ, RZ, R44 ;  /* 0x000000ffff110224 */ /* 0x000fe200078e002c */
[----:B------:R-:W-:-:S04]  /*1c40*/  ISETP.EQ.AND P0, PT, R32, 0x30, PT ;  /* 0x000000302000780c */ /* 0x000fc80003f02270 */
[----:B------:R-:W-:Y:S02]  /*1c50*/  @P2 MOV R19, R44 ;  /* 0x0000002c00132202 */ /* 0x000fe40000000f00 */
[----:B------:R-:W-:Y:S01]  /*1c60*/  ISETP.NE.AND P2, PT, R33, RZ, PT ;  /* 0x000000ff2100720c */ /* 0x000fe20003f45270 */
[----:B------:R-:W-:Y:S02]  /*1c70*/  VIADD R33, R31, 0x2 ;  /* 0x000000021f217836 */ /* 0x000fe40000000000 */
[--C-:B------:R-:W-:Y:S01]  /*1c80*/  @P1 IMAD.MOV.U32 R34, RZ, RZ, R44.reuse ;  /* 0x000000ffff221224 */ /* 0x100fe200078e002c */
[----:B------:R-:W-:Y:S01]  /*1c90*/  ISETP.NE.AND P1, PT, R45, RZ, PT ;  /* 0x000000ff2d00720c */ /* 0x000fe20003f25270 */
[--C-:B------:R-:W-:Y:S01]  /*1ca0*/  @P3 IMAD.MOV.U32 R18, RZ, RZ, R44.reuse ;  /* 0x000000ffff123224 */ /* 0x100fe200078e002c */
[----:B------:R-:W-:Y:S01]  /*1cb0*/  ISETP.NE.AND P3, PT, R30, RZ, PT ;  /* 0x000000ff1e00720c */ /* 0x000fe20003f65270 */
[----:B------:R-:W-:Y:S01]  /*1cc0*/  @P0 IMAD.MOV.U32 R13, RZ, RZ, R44 ;  /* 0x000000ffff0d0224 */ /* 0x000fe200078e002c */
[----:B------:R-:W-:-:S02]  /*1cd0*/  ISETP.NE.AND P0, PT, R46, RZ, PT ;  /* 0x000000ff2e00720c */ /* 0x000fc40003f05270 */
[----:B------:R-:W-:-:S04]  /*1ce0*/  SHF.R.U32.HI R30, RZ, R33, R0 ;  /* 0x00000021ff1e7219 */ /* 0x000fc80000011600 */
[----:B------:R-:W-:Y:S01]  /*1cf0*/  SHF.L.U32 R33, R30, 0x2, RZ ;  /* 0x000000021e217819 */ /* 0x000fe200000006ff */
[----:B------:R-:W-:-:S03]  /*1d00*/  @P2 IMAD.MOV.U32 R16, RZ, RZ, R44 ;  /* 0x000000ffff102224 */ /* 0x000fc600078e002c */
[----:B------:R-:W-:Y:S01]  /*1d10*/  LOP3.LUT R33, R33, 0x4, RZ, 0xc0, !PT ;  /* 0x0000000421217812 */ /* 0x000fe200078ec0ff */
[--C-:B------:R-:W-:Y:S01]  /*1d20*/  @P1 IMAD.MOV.U32 R15, RZ, RZ, R44.reuse ;  /* 0x000000ffff0f1224 */ /* 0x100fe200078e002c */
[C---:B------:R-:W-:Y:S01]  /*1d30*/  ISETP.EQ.AND P1, PT, R32.reuse, 0x54, PT ;  /* 0x000000542000780c */ /* 0x040fe20003f22270 */
[--C-:B------:R-:W-:Y:S01]  /*1d40*/  @P0 IMAD.MOV.U32 R14, RZ, RZ, R44.reuse ;  /* 0x000000ffff0e0224 */ /* 0x100fe200078e002c */
[C---:B------:R-:W-:Y:S02]  /*1d50*/  ISETP.EQ.AND P2, PT, R33.reuse, RZ, PT ;  /* 0x000000ff2100720c */ /* 0x040fe40003f42270 */
[----:B------:R-:W-:Y:S01]  /*1d60*/  ISETP.EQ.AND P0, PT, R33, 0x4, PT ;  /* 0x000000042100780c */ /* 0x000fe20003f02270 */
[----:B------:R-:W-:Y:S01]  /*1d70*/  @P3 IMAD.MOV.U32 R9, RZ, RZ, R44 ;  /* 0x000000ffff093224 */ /* 0x000fe200078e002c */
[----:B------:R-:W-:-:S07]  /*1d80*/  ISETP.EQ.AND P3, PT, R32, 0x50, PT ;  /* 0x000000502000780c */ /* 0x000fce0003f62270 */
[--C-:B------:R-:W-:Y:S01]  /*1d90*/  @P1 IMAD.MOV.U32 R6, RZ, RZ, R44.reuse ;  /* 0x000000ffff061224 */ /* 0x100fe200078e002c */
[----:B------:R-:W-:Y:S01]  /*1da0*/  ISETP.EQ.AND P1, PT, R32, 0x58, PT ;  /* 0x000000582000780c */ /* 0x000fe20003f22270 */
[----:B------:R-:W-:Y:S01]  /*1db0*/  @P4 IMAD.MOV.U32 R10, RZ, RZ, R44 ;  /* 0x000000ffff0a4224 */ /* 0x000fe200078e002c */
[----:B------:R-:W-:-:S03]  /*1dc0*/  ISETP.EQ.AND P4, PT, R33, 0x8, PT ;  /* 0x000000082100780c */ /* 0x000fc60003f82270 */
[----:B------:R-:W-:Y:S01]  /*1dd0*/  @P3 IMAD.MOV.U32 R5, RZ, RZ, R44 ;  /* 0x000000ffff053224 */ /* 0x000fe200078e002c */
[----:B------:R-:W-:-:S07]  /*1de0*/  ISETP.EQ.AND P3, PT, R33, 0xc, PT ;  /* 0x0000000c2100780c */ /* 0x000fce0003f62270 */
[----:B------:R-:W-:Y:S02]  /*1df0*/  @P1 MOV R7, R44 ;  /* 0x0000002c00071202 */ /* 0x000fe40000000f00 */
        /* <DEDUP_REMOVED lines=9> */
[----:B------:R-:W-:Y:S01]  /*1e90*/  ISETP.EQ.AND P0, PT, R33, 0x18, PT ;  /* 0x000000182100780c */ /* 0x000fe20003f02270 */
[----:B------:R-:W-:Y:S02]  /*1ea0*/  @P3 IMAD.MOV.U32 R23, RZ, RZ, R40 ;  /* 0x000000ffff173224 */ /* 0x000fe400078e0028 */
[----:B------:R-:W-:Y:S02]  /*1eb0*/  @P2 IMAD.MOV.U32 R23, RZ, RZ, R35 ;  /* 0x000000ffff172224 */ /* 0x000fe400078e0023 */
[----:B------:R-:W-:-:S08]  /*1ec0*/  @P1 IMAD.MOV.U32 R23, RZ, RZ, R36 ;  /* 0x000000ffff171224 */ /* 0x000fd000078e0024 */
[----:B------:R-:W-:Y:S01]  /*1ed0*/  @P0 IMAD.MOV.U32 R23, RZ, RZ, R37 ;  /* 0x000000ffff170224 */ /* 0x000fe200078e0025 */
[----:B------:R-:W-:-:S13]  /*1ee0*/  ISETP.EQ.AND P0, PT, R33, 0x1c, PT ;  /* 0x0000001c2100780c */ /* 0x000fda0003f02270 */
[----:B------:R-:W-:Y:S01]  /*1ef0*/  @P0 IMAD.MOV.U32 R23, RZ, RZ, R38 ;  /* 0x000000ffff170224 */ /* 0x000fe200078e0026 */
[----:B------:R-:W-:-:S13]  /*1f00*/  ISETP.EQ.AND P0, PT, R33, 0x20, PT ;  /* 0x000000202100780c */ /* 0x000fda0003f02270 */
[----:B------:R-:W-:Y:S02]  /*1f10*/  @P0 MOV R23, R17 ;  /* 0x0000001100170202 */ /* 0x000fe40000000f00 */
        /* <DEDUP_REMOVED lines=22> */
[----:B------:R-:W-:Y:S01]  /*2080*/  @P1 IMAD.MOV.U32 R23, RZ, RZ, R16 ;  /* 0x000000ffff171224 */ /* 0x000fe200078e0010 */
[----:B------:R-:W-:Y:S01]  /*2090*/  @P2 MOV R23, R9 ;  /* 0x0000000900172202 */ /* 0x000fe20000000f00 */
[----:B------:R-:W-:Y:S02]  /*20a0*/  @P3 IMAD.MOV.U32 R23, RZ, RZ, R10 ;  /* 0x000000ffff173224 */ /* 0x000fe400078e000a */
[----:B------:R-:W-:Y:S02]  /*20b0*/  @P4 IMAD.MOV.U32 R23, RZ, RZ, R11 ;  /* 0x000000ffff174224 */ /* 0x000fe400078e000b */
[----:B------:R-:W-:Y:S01]  /*20c0*/  @P5 IMAD.MOV.U32 R23, RZ, RZ, R12 ;  /* 0x000000ffff175224 */ /* 0x000fe200078e000c */
[----:B------:R-:W-:-:S03]  /*20d0*/  P2R R45, PR, RZ, 0x4 ;  /* 0x00000004ff2d7803 */ /* 0x000fc60000000000 */
[----:B------:R-:W-:Y:S02]  /*20e0*/  @P6 IMAD.MOV.U32 R23, RZ, RZ, R5 ;  /* 0x000000ffff176224 */ /* 0x000fe400078e0005 */
[----:B------:R-:W-:Y:S01]  /*20f0*/  @P0 IMAD.MOV.U32 R23, RZ, RZ, R6 ;  /* 0x000000ffff170224 */ /* 0x000fe200078e0006 */
[C---:B------:R-:W-:Y:S02]  /*2100*/  ISETP.EQ.AND P0, PT, R33.reuse, 0x58, PT ;  /* 0x000000582100780c */ /* 0x040fe40003f02270 */
[----:B------:R-:W-:-:S11]  /*2110*/  ISETP.EQ.AND P2, PT, R33, 0x5c, PT ;  /* 0x0000005c2100780c */ /* 0x000fd60003f42270 */
[----:B------:R-:W-:Y:S02]  /*2120*/  @P0 IMAD.MOV.U32 R23, RZ, RZ, R7 ;  /* 0x000000ffff170224 */ /* 0x000fe400078e0007 */
[----:B------:R-:W-:-:S05]  /*2130*/  @P2 IMAD.MOV.U32 R23, RZ, RZ, R8 ;  /* 0x000000ffff172224 */ /* 0x000fca00078e0008 */
[----:B--2---:R-:W-:Y:S02]  /*2140*/  IADD3 R32, PT, PT, R22, R23, RZ ;  /* 0x0000001716207210 */ /* 0x004fe40007ffe0ff */
[----:B------:R0:W2:Y:S01]  /*2150*/  LDG.E R23, desc[UR6][R24.64+0xc] ;  /* 0x00000c0618177981 */ /* 0x0000a2000c1e1900 */
[----:B------:R-:W-:Y:S02]  /*2160*/  P2R R46, PR, RZ, 0x2 ;  /* 0x00000002ff2e7803 */ /* 0x000fe40000000000 */
[C---:B------:R-:W-:Y:S02]  /*2170*/  ISETP.EQ.AND P1, PT, R33.reuse, RZ, PT ;  /* 0x000000ff2100720c */ /* 0x040fe40003f22270 */
[C---:B------:R-:W-:Y:S02]  /*2180*/  ISETP.EQ.AND P0, PT, R33.reuse, 0x4, PT ;  /* 0x000000042100780c */ /* 0x040fe40003f02270 */
[----:B------:R-:W-:Y:S02]  /*2190*/  ISETP.EQ.AND P2, PT, R33, 0xc, PT ;  /* 0x0000000c2100780c */ /* 0x000fe40003f42270 */
[----:B------:R-:W-:-:S02]  /*21a0*/  P2R R44, PR, RZ, 0x8 ;  /* 0x00000008ff2c7803 */ /* 0x000fc40000000000 */
[----:B------:R-:W-:-:S05]  /*21b0*/  ISETP.EQ.AND P3, PT, R33, 0x8, PT ;  /* 0x000000082100780c */ /* 0x000fca0003f62270 */
[--C-:B------:R-:W-:Y:S01]  /*21c0*/  @P1 IMAD.MOV.U32 R41, RZ, RZ, R32.reuse ;  /* 0x000000ffff291224 */ /* 0x100fe200078e0020 */
[C---:B------:R-:W-:Y:S01]  /*21d0*/  ISETP.EQ.AND P1, PT, R33.reuse, 0x10, PT ;  /* 0x000000102100780c */ /* 0x040fe20003f22270 */
[--C-:B------:R-:W-:Y:S01]  /*21e0*/  @P0 IMAD.MOV.U32 R42, RZ, RZ, R32.reuse ;  /* 0x000000ffff2a0224 */ /* 0x100fe200078e0020 */
[C---:B------:R-:W-:Y:S01]  /*21f0*/  ISETP.EQ.AND P0, PT, R33.reuse, 0x14, PT ;  /* 0x000000142100780c */ /* 0x040fe20003f02270 */
[----:B------:R-:W-:Y:S01]  /*2200*/  @P2 IMAD.MOV.U32 R40, RZ, RZ, R32 ;  /* 0x000000ffff282224 */ /* 0x000fe200078e0020 */
[----:B------:R-:W-:-:S03]  /*2210*/  ISETP.EQ.AND P2, PT, R33, 0x1c, PT ;  /* 0x0000001c2100780c */ /* 0x000fc60003f42270 */
[----:B------:R-:W-:Y:S01]  /*2220*/  @P3 IMAD.MOV.U32 R39, RZ, RZ, R32 ;  /* 0x000000ffff273224 */ /* 0x000fe200078e0020 */
[----:B------:R-:W-:-:S05]  /*2230*/  ISETP.EQ.AND P3, PT, R33, 0x18, PT ;  /* 0x000000182100780c */ /* 0x000fca0003f62270 */
[--C-:B------:R-:W-:Y:S01]  /*2240*/  @P1 IMAD.MOV.U32 R35, RZ, RZ, R32.reuse ;  /* 0x000000ffff231224 */ /* 0x100fe200078e0020 */
[C---:B------:R-:W-:Y:S01]  /*2250*/  ISETP.EQ.AND P1, PT, R33.reuse, 0x20, PT ;  /* 0x000000202100780c */ /* 0x040fe20003f22270 */
[--C-:B------:R-:W-:Y:S01]  /*2260*/  @P0 IMAD.MOV.U32 R36, RZ, RZ, R32.reuse ;  /* 0x000000ffff240224 */ /* 0x100fe200078e0020 */
[C---:B------:R-:W-:Y:S02]  /*2270*/  ISETP.EQ.AND P0, PT, R33.reuse, 0x24, PT ;  /* 0x000000242100780c */ /* 0x040fe40003f02270 */
[----:B------:R-:W-:Y:S02]  /*2280*/  @P2 MOV R38, R32 ;  /* 0x0000002000262202 */ /* 0x000fe40000000f00 */
[C---:B------:R-:W-:Y:S01]  /*2290*/  ISETP.EQ.AND P2, PT, R33.reuse, 0x2c, PT ;  /* 0x0000002c2100780c */ /* 0x040fe20003f42270 */
[----:B------:R-:W-:Y:S01]  /*22a0*/  @P3 IMAD.MOV.U32 R37, RZ, RZ, R32 ;  /* 0x000000ffff253224 */ /* 0x000fe200078e0020 */
[----:B------:R-:W-:-:S05]  /*22b0*/  ISETP.EQ.AND P3, PT, R33, 0x28, PT ;  /* 0x000000282100780c */ /* 0x000fca0003f62270 */
[--C-:B------:R-:W-:Y:S01]  /*22c0*/  @P1 IMAD.MOV.U32 R17, RZ, RZ, R32.reuse ;  /* 0x000000ffff111224 */ /* 0x100fe200078e0020 */
[C---:B------:R-:W-:Y:S01]  /*22d0*/  ISETP.EQ.AND P1, PT, R33.reuse, 0x30, PT ;  /* 0x000000302100780c */ /* 0x040fe20003f22270 */
[----:B------:R-:W-:Y:S01]  /*22e0*/  @P0 IMAD.MOV.U32 R18, RZ, RZ, R32 ;  /* 0x000000ffff120224 */ /* 0x000fe200078e0020 */
[----:B------:R-:W-:-:S03]  /*22f0*/  ISETP.EQ.AND P0, PT, R33, 0x34, PT ;  /* 0x000000342100780c */ /* 0x000fc60003f02270 */
[--C-:B------:R-:W-:Y:S01]  /*2300*/  @P2 IMAD.MOV.U32 R34, RZ, RZ, R32.reuse ;  /* 0x000000ffff222224 */ /* 0x100fe200078e0020 */
[----:B------:R-:W-:Y:S01]  /*2310*/  ISETP.NE.AND P2, PT, R45, RZ, PT ;  /* 0x000000ff2d00720c */ /* 0x000fe20003f45270 */
[----:B------:R-:W-:Y:S01]  /*2320*/  @P3 IMAD.MOV.U32 R19, RZ, RZ, R32 ;  /* 0x000000ffff133224 */ /* 0x000fe200078e0020 */
[----:B------:R-:W-:-:S05]  /*2330*/  ISETP.NE.AND P3, PT, R44, RZ, PT ;  /* 0x000000ff2c00720c */ /* 0x000fca0003f65270 */
[--C-:B------:R-:W-:Y:S01]  /*2340*/  @P1 IMAD.MOV.U32 R13, RZ, RZ, R32.reuse ;  /* 0x000000ffff0d1224 */ /* 0x100fe200078e0020 */
[----:B------:R-:W-:Y:S01]  /*2350*/  ISETP.NE.AND P1, PT, R46, RZ, PT ;  /* 0x000000ff2e00720c */ /* 0x000fe20003f25270 */
[----:B------:R-:W-:Y:S01]  /*2360*/  @P0 IMAD.MOV.U32 R14, RZ, RZ, R32 ;  /* 0x000000ffff0e0224 */ /* 0x000fe200078e0020 */
[----:B------:R-:W-:Y:S01]  /*2370*/  ISETP.NE.AND P0, PT, R47, RZ, PT ;  /* 0x000000ff2f00720c */ /* 0x000fe20003f05270 */
[C---:B------:R-:W-:Y:S02]  /*2380*/  IMAD.SHL.U32 R44, R31.reuse, 0x4, RZ ;  /* 0x000000041f2c7824 */ /* 0x040fe400078e00ff */
[C---:B0-----:R-:W-:Y:S01]  /*2390*/  VIADD R25, R31.reuse, 0x3 ;  /* 0x000000031f197836 */ /* 0x041fe20000000000 */
[----:B------:R-:W-:Y:S01]  /*23a0*/  SHF.R.U32.HI R24, RZ, R31, R0 ;  /* 0x0000001fff187219 */ /* 0x000fe20000011600 */
[----:B------:R-:W-:Y:S01]  /*23b0*/  @P2 IMAD.MOV.U32 R9, RZ, RZ, R32 ;  /* 0x000000ffff092224 */ /* 0x000fe200078e0020 */
[----:B------:R-:W-:Y:S01]  /*23c0*/  ISETP.EQ.AND P2, PT, R44, RZ, PT ;  /* 0x000000ff2c00720c */ /* 0x000fe20003f42270 */
[----:B------:R-:W-:Y:S01]  /*23d0*/  VIADD R45, R31, 0x1 ;  /* 0x000000011f2d7836 */ /* 0x000fe20000000000 */
[----:B------:R-:W-:Y:S01]  /*23e0*/  SHF.R.U32.HI R25, RZ, R25, R0 ;  /* 0x00000019ff197219 */ /* 0x000fe20000011600 */
[--C-:B------:R-:W-:Y:S01]  /*23f0*/  @P3 IMAD.MOV.U32 R10, RZ, RZ, R32.reuse ;  /* 0x000000ffff0a3224 */ /* 0x100fe200078e0020 */
[----:B------:R-:W-:Y:S01]  /*2400*/  ISETP.EQ.AND P3, PT, R33, 0x54, PT ;  /* 0x000000542100780c */ /* 0x000fe20003f62270 */
[----:B------:R-:W-:Y:S01]  /*2410*/  @P6 IMAD.MOV.U32 R5, RZ, RZ, R32 ;  /* 0x000000ffff056224 */ /* 0x000fe200078e0020 */
[----:B------:R-:W-:-:S02]  /*2420*/  @P1 MOV R16, R32 ;  /* 0x0000002000101202 */ /* 0x000fc40000000f00 */
[C---:B------:R-:W-:Y:S02]  /*2430*/  ISETP.EQ.AND P1, PT, R33.reuse, 0x58, PT ;  /* 0x000000582100780c */ /* 0x040fe40003f22270 */
[----:B------:R-:W-:Y:S02]  /*2440*/  ISETP.EQ.AND P6, PT, R33, 0x5c, PT ;  /* 0x0000005c2100780c */ /* 0x000fe40003fc2270 */
[----:B------:R-:W-:Y:S01]  /*2450*/  LOP3.LUT R33, R24, 0x1, RZ, 0xc0, !PT ;  /* 0x0000000118217812 */ /* 0x000fe200078ec0ff */
[----:B------:R-:W-:Y:S01]  /*2460*/  IMAD.SHL.U32 R24, R25, 0x4, RZ ;  /* 0x0000000419187824 */ /* 0x000fe200078e00ff */
[----:B------:R-:W-:Y:S01]  /*2470*/  SHF.R.U32.HI R45, RZ, R45, R0 ;  /* 0x0000002dff2d7219 */ /* 0x000fe20000011600 */
[----:B------:R-:W-:Y:S01]  /*2480*/  @P0 IMAD.MOV.U32 R15, RZ, RZ, R32 ;  /* 0x000000ffff0f0224 */ /* 0x000fe200078e0020 */
[----:B------:R-:W-:Y:S02]  /*2490*/  LOP3.LUT R30, R30, 0x1, RZ, 0xc0, !PT ;  /* 0x000000011e1e7812 */ /* 0x000fe400078ec0ff */
[----:B------:R-:W-:-:S02]  /*24a0*/  LOP3.LUT R45, R45, 0x1, RZ, 0xc0, !PT ;  /* 0x000000012d2d7812 */ /* 0x000fc400078ec0ff */
[----:B------:R-:W-:Y:S02]  /*24b0*/  LOP3.LUT R25, R25, 0x1, RZ, 0xc0, !PT ;  /* 0x0000000119197812 */ /* 0x000fe400078ec0ff */
[----:B------:R-:W-:Y:S02]  /*24c0*/  ISETP.EQ.AND P0, PT, R44, -0x10, PT ;  /* 0xfffffff02c00780c */ /* 0x000fe40003f02270 */
[----:B------:R-:W-:Y:S01]  /*24d0*/  LOP3.LUT R24, R24, 0x4, RZ, 0xc0, !PT ;  /* 0x0000000418187812 */ /* 0x000fe200078ec0ff */
[----:B------:R-:W-:Y:S01]  /*24e0*/  @P2 IMAD.MOV.U32 R35, RZ, RZ, R33 ;  /* 0x000000ffff232224 */ /* 0x000fe200078e0021 */
[----:B------:R-:W-:Y:S01]  /*24f0*/  @P2 MOV R38, R25 ;  /* 0x0000001900262202 */ /* 0x000fe20000000f00 */
[----:B------:R-:W-:Y:S02]  /*2500*/  @P2 IMAD.MOV.U32 R36, RZ, RZ, R45 ;  /* 0x000000ffff242224 */ /* 0x000fe400078e002d */
[----:B------:R-:W-:Y:S01]  /*2510*/  @P2 IMAD.MOV.U32 R37, RZ, RZ, R30 ;  /* 0x000000ffff252224 */ /* 0x000fe200078e001e */
[----:B------:R-:W-:Y:S01]  /*2520*/  ISETP.EQ.AND P2, PT, R24, RZ, PT ;  /* 0x000000ff1800720c */ /* 0x000fe20003f42270 */
[----:B------:R-:W-:-:S04]  /*2530*/  @P5 IMAD.MOV.U32 R12, RZ, RZ, R32 ;  /* 0x000000ffff0c5224 */ /* 0x000fc800078e0020 */
[----:B------:R-:W-:Y:S01]  /*2540*/  @P0 IMAD.MOV.U32 R41, RZ, RZ, R33 ;  /* 0x000000ffff290224 */ /* 0x000fe200078e0021 */
[----:B------:R-:W-:Y:S01]  /*2550*/  ISETP.EQ.AND P5, PT, R44, 0x10, PT ;  /* 0x000000102c00780c */ /* 0x000fe20003fa2270 */
[----:B------:R-:W-:Y:S02]  /*2560*/  @P0 IMAD.MOV.U32 R42, RZ, RZ, R45 ;  /* 0x000000ffff2a0224 */ /* 0x000fe400078e002d */
[----:B------:R-:W-:Y:S02]  /*2570*/  @P0 IMAD.MOV.U32 R39, RZ, RZ, R30 ;  /* 0x000000ffff270224 */ /* 0x000fe400078e001e */
[----:B------:R-:W-:Y:S01]  /*2580*/  @P0 IMAD.MOV.U32 R40, RZ, RZ, R25 ;  /* 0x000000ffff280224 */ /* 0x000fe200078e0019 */
[C---:B------:R-:W-:Y:S01]  /*2590*/  ISETP.EQ.AND P0, PT, R24.reuse, 0x8, PT ;  /* 0x000000081800780c */ /* 0x040fe20003f02270 */
[----:B------:R-:W-:Y:S01]  /*25a0*/  @P6 IMAD.MOV.U32 R8, RZ, RZ, R32 ;  /* 0x000000ffff086224 */ /* 0x000fe200078e0020 */
[----:B------:R-:W-:-:S05]  /*25b0*/  ISETP.EQ.AND P6, PT, R24, 0xc, PT ;  /* 0x0000000c1800780c */ /* 0x000fca0003fc2270 */
[----:B------:R-:W-:Y:S02]  /*25c0*/  @P5 IMAD.MOV.U32 R17, RZ, RZ, R33 ;  /* 0x000000ffff115224 */ /* 0x000fe400078e0021 */
[----:B------:R-:W-:Y:S02]  /*25d0*/  @P5 IMAD.MOV.U32 R18, RZ, RZ, R45 ;  /* 0x000000ffff125224 */ /* 0x000fe400078e002d */
[----:B------:R-:W-:Y:S02]  /*25e0*/  @P5 IMAD.MOV.U32 R19, RZ, RZ, R30 ;  /* 0x000000ffff135224 */ /* 0x000fe400078e001e */
[----:B------:R-:W-:Y:S01]  /*25f0*/  @P5 IMAD.MOV.U32 R34, RZ, RZ, R25 ;  /* 0x000000ffff225224 */ /* 0x000fe200078e0019 */
[----:B------:R-:W-:Y:S01]  /*2600*/  ISETP.EQ.AND P5, PT, R24, 0x10, PT ;  /* 0x000000101800780c */ /* 0x000fe20003fa2270 */
[----:B--2---:R-:W-:-:S06]  /*2610*/  IMAD.WIDE R22, R23, 0x8, R28 ;  /* 0x0000000817167825 */ /* 0x004fcc00078e021c */
[----:B------:R0:W2:Y:S02]  /*2620*/  LDG.E R22, desc[UR6][R22.64] ;  /* 0x0000000616167981 */ /* 0x0000a4000c1e1900 */
[----:B0-----:R-:W-:Y:S01]  /*2630*/  @P2 IMAD.MOV.U32 R23, RZ, RZ, R41 ;  /* 0x000000ffff172224 */ /* 0x001fe200078e0029 */
[----:B------:R-:W-:-:S13]  /*2640*/  ISETP.EQ.AND P2, PT, R24, 0x4, PT ;  /* 0x000000041800780c */ /* 0x000fda0003f42270 */
[----:B------:R-:W-:Y:S01]  /*2650*/  @P2 IMAD.MOV.U32 R23, RZ, RZ, R42 ;  /* 0x000000ffff172224 */ /* 0x000fe200078e002a */
[C---:B------:R-:W-:Y:S01]  /*2660*/  ISETP.EQ.AND P2, PT, R24.reuse, 0x14, PT ;  /* 0x000000141800780c */ /* 0x040fe20003f42270 */
[----:B------:R-:W-:Y:S01]  /*2670*/  @P0 IMAD.MOV.U32 R23, RZ, RZ, R39 ;  /* 0x000000ffff170224 */ /* 0x000fe200078e0027 */
[----:B------:R-:W-:Y:S02]  /*2680*/  ISETP.EQ.AND P0, PT, R24, 0x18, PT ;  /* 0x000000181800780c */ /* 0x000fe40003f02270 */
[----:B------:R-:W-:Y:S01]  /*2690*/  @P6 MOV R23, R40 ;  /* 0x0000002800176202 */ /* 0x000fe20000000f00 */
[----:B------:R-:W-:-:S08]  /*26a0*/  @P5 IMAD.MOV.U32 R23, RZ, RZ, R35 ;  /* 0x000000ffff175224 */ /* 0x000fd000078e0023 */
[----:B------:R-:W-:Y:S02]  /*26b0*/  @P2 IMAD.MOV.U32 R23, RZ, RZ, R36 ;  /* 0x000000ffff172224 */ /* 0x000fe400078e0024 */
[----:B------:R-:W-:Y:S01]  /*26c0*/  @P0 IMAD.MOV.U32 R23, RZ, RZ, R37 ;  /* 0x000000ffff170224 */ /* 0x000fe200078e0025 */
[----:B------:R-:W-:-:S13]  /*26d0*/  ISETP.EQ.AND P0, PT, R24, 0x1c, PT ;  /* 0x0000001c1800780c */ /* 0x000fda0003f02270 */
[----:B------:R-:W-:Y:S01]  /*26e0*/  @P0 IMAD.MOV.U32 R23, RZ, RZ, R38 ;  /* 0x000000ffff170224 */ /* 0x000fe200078e0026 */
[----:B------:R-:W-:-:S13]  /*26f0*/  ISETP.EQ.AND P0, PT, R24, 0x20, PT ;  /* 0x000000201800780c */ /* 0x000fda0003f02270 */
[----:B------:R-:W-:Y:S01]  /*2700*/  @P0 IMAD.MOV.U32 R23, RZ, RZ, R17 ;  /* 0x000000ffff170224 */ /* 0x000fe200078e0011 */
[----:B------:R-:W-:-:S13]  /*2710*/  ISETP.EQ.AND P0, PT, R24, 0x24, PT ;  /* 0x000000241800780c */ /* 0x000fda0003f02270 */
[----:B------:R-:W-:Y:S01]  /*2720*/  @P0 IMAD.MOV.U32 R23, RZ, RZ, R18 ;  /* 0x000000ffff170224 */ /* 0x000fe200078e0012 */
[----:B------:R-:W-:Y:S01]  /*2730*/  ISETP.EQ.AND P0, PT, R24, 0x28, PT ;  /* 0x000000281800780c */ /* 0x000fe20003f02270 */
[----:B------:R-:W-:Y:S01]  /*2740*/  @P4 IMAD.MOV.U32 R11, RZ, RZ, R32 ;  /* 0x000000ffff0b4224 */ /* 0x000fe200078e0020 */
[----:B------:R-:W-:-:S11]  /*2750*/  ISETP.EQ.AND P4, PT, R44, 0x20, PT ;  /* 0x000000202c00780c */ /* 0x000fd60003f82270 */
[----:B------:R-:W-:Y:S01]  /*2760*/  @P0 IMAD.MOV.U32 R23, RZ, RZ, R19 ;  /* 0x000000ffff170224 */ /* 0x000fe200078e0013 */
[----:B------:R-:W-:Y:S02]  /*2770*/  ISETP.EQ.AND P0, PT, R24, 0x2c, PT ;  /* 0x0000002c1800780c */ /* 0x000fe40003f02270 */
[----:B------:R-:W-:-:S11]  /*2780*/  @P4 MOV R13, R33 ;  /* 0x00000021000d4202 */ /* 0x000fd60000000f00 */
[----:B------:R-:W-:Y:S02]  /*2790*/  @P0 MOV R23, R34 ;  /* 0x0000002200170202 */ /* 0x000fe40000000f00 */
[----:B------:R-:W-:Y:S01]  /*27a0*/  ISETP.EQ.AND P0, PT, R24, 0x30, PT ;  /* 0x000000301800780c */ /* 0x000fe20003f02270 */
[----:B------:R-:W-:-:S12]  /*27b0*/  @P4 IMAD.MOV.U32 R14, RZ, RZ, R45 ;  /* 0x000000ffff0e4224 */ /* 0x000fd800078e002d */
[----:B------:R-:W-:Y:S01]  /*27c0*/  @P0 IMAD.MOV.U32 R23, RZ, RZ, R13 ;  /* 0x000000ffff170224 */ /* 0x000fe200078e000d */
[----:B------:R-:W-:Y:S02]  /*27d0*/  ISETP.EQ.AND P0, PT, R24, 0x34, PT ;  /* 0x000000341800780c */ /* 0x000fe40003f02270 */
[----:B------:R-:W-:-:S11]  /*27e0*/  @P4 MOV R15, R30 ;  /* 0x0000001e000f4202 */ /* 0x000fd60000000f00 */
[----:B------:R-:W-:Y:S01]  /*27f0*/  @P0 IMAD.MOV.U32 R23, RZ, RZ, R14 ;  /* 0x000000ffff170224 */ /* 0x000fe200078e000e */
[----:B------:R-:W-:Y:S01]  /*2800*/  ISETP.EQ.AND P0, PT, R24, 0x38, PT ;  /* 0x000000381800780c */ /* 0x000fe20003f02270 */
[----:B------:R-:W-:Y:S01]  /*2810*/  @P3 IMAD.MOV.U32 R6, RZ, RZ, R32 ;  /* 0x000000ffff063224 */ /* 0x000fe200078e0020 */
[----:B------:R-:W-:Y:S01]  /*2820*/  ISETP.EQ.AND P3, PT, R44, 0x30, PT ;  /* 0x000000302c00780c */ /* 0x000fe20003f62270 */
[----:B------:R-:W-:-:S10]  /*2830*/  @P4 IMAD.MOV.U32 R16, RZ, RZ, R25 ;  /* 0x000000ffff104224 */ /* 0x000fd400078e0019 */
[----:B------:R-:W-:Y:S01]  /*2840*/  @P0 IMAD.MOV.U32 R23, RZ, RZ, R15 ;  /* 0x000000ffff170224 */ /* 0x000fe200078e000f */
[----:B------:R-:W-:Y:S02]  /*2850*/  ISETP.EQ.AND P0, PT, R24, 0x3c, PT ;  /* 0x0000003c1800780c */ /* 0x000fe40003f02270 */
[----:B------:R-:W-:Y:S02]  /*2860*/  @P1 MOV R7, R32 ;  /* 0x0000002000071202 */ /* 0x000fe40000000f00 */
[----:B------:R-:W-:-:S09]  /*2870*/  ISETP.EQ.AND P1, PT, R44, 0x40, PT ;  /* 0x000000402c00780c */ /* 0x000fd20003f22270 */
[----:B------:R-:W-:Y:S01]  /*2880*/  @P0 IMAD.MOV.U32 R23, RZ, RZ, R16 ;  /* 0x000000ffff170224 */ /* 0x000fe200078e0010 */
[C---:B------:R-:W-:Y:S01]  /*2890*/  ISETP.EQ.AND P0, PT, R24.reuse, 0x40, PT ;  /* 0x000000401800780c */ /* 0x040fe20003f02270 */
[--C-:B------:R-:W-:Y:S02]  /*28a0*/  @P3 IMAD.MOV.U32 R9, RZ, RZ, R33.reuse ;  /* 0x000000ffff093224 */ /* 0x100fe400078e0021 */
[----:B------:R-:W-:Y:S02]  /*28b0*/  @P1 IMAD.MOV.U32 R5, RZ, RZ, R33 ;  /* 0x000000ffff051224 */ /* 0x000fe400078e0021 */
[----:B------:R-:W-:Y:S02]  /*28c0*/  @P1 IMAD.MOV.U32 R6, RZ, RZ, R45 ;  /* 0x000000ffff061224 */ /* 0x000fe400078e002d */
[----:B------:R-:W-:Y:S02]  /*28d0*/  @P1 IMAD.MOV.U32 R7, RZ, RZ, R30 ;  /* 0x000000ffff071224 */ /* 0x000fe400078e001e */
[----:B------:R-:W-:Y:S01]  /*28e0*/  @P1 IMAD.MOV.U32 R8, RZ, RZ, R25 ;  /* 0x000000ffff081224 */ /* 0x000fe200078e0019 */
[----:B------:R-:W-:-:S03]  /*28f0*/  ISETP.EQ.AND P1, PT, R24, 0x48, PT ;  /* 0x000000481800780c */ /* 0x000fc60003f22270 */
[----:B------:R-:W-:Y:S01]  /*2900*/  @P0 IMAD.MOV.U32 R23, RZ, RZ, R9 ;  /* 0x000000ffff170224 */ /* 0x000fe200078e0009 */
[C---:B------:R-:W-:Y:S01]  /*2910*/  ISETP.EQ.AND P0, PT, R24.reuse, 0x44, PT ;  /* 0x000000441800780c */ /* 0x040fe20003f02270 */
[----:B------:R-:W-:Y:S01]  /*2920*/  @P3 IMAD.MOV.U32 R10, RZ, RZ, R45 ;  /* 0x000000ffff0a3224 */ /* 0x000fe200078e002d */
[C---:B------:R-:W-:Y:S01]  /*2930*/  ISETP.EQ.AND P2, PT, R24.reuse, 0x4c, PT ;  /* 0x0000004c1800780c */ /* 0x040fe20003f42270 */
[----:B------:R-:W-:Y:S02]  /*2940*/  @P3 IMAD.MOV.U32 R11, RZ, RZ, R30 ;  /* 0x000000ffff0b3224 */ /* 0x000fe400078e001e */
[----:B------:R-:W-:Y:S01]  /*2950*/  @P3 IMAD.MOV.U32 R12, RZ, RZ, R25 ;  /* 0x000000ffff0c3224 */ /* 0x000fe200078e0019 */
[C---:B------:R-:W-:Y:S02]  /*2960*/  ISETP.EQ.AND P3, PT, R24.reuse, 0x50, PT ;  /* 0x000000501800780c */ /* 0x040fe40003f62270 */
[C---:B------:R-:W-:Y:S02]  /*2970*/  ISETP.EQ.AND P4, PT, R24.reuse, 0x54, PT ;  /* 0x000000541800780c */ /* 0x040fe40003f82270 */
[----:B------:R-:W-:-:S02]  /*2980*/  ISETP.EQ.AND P5, PT, R24, 0x58, PT ;  /* 0x000000581800780c */ /* 0x000fc40003fa2270 */
[C---:B------:R-:W-:Y:S01]  /*2990*/  ISETP.EQ.AND P6, PT, R24.reuse, 0x5c, PT ;  /* 0x0000005c1800780c */ /* 0x040fe20003fc2270 */
[----:B------:R-:W-:Y:S01]  /*29a0*/  @P0 IMAD.MOV.U32 R23, RZ, RZ, R10 ;  /* 0x000000ffff170224 */ /* 0x000fe200078e000a */
[----:B------:R-:W-:Y:S01]  /*29b0*/  P2R R33, PR, RZ, 0x1 ;  /* 0x00000001ff217803 */ /* 0x000fe20000000000 */
[----:B------:R-:W-:Y:S01]  /*29c0*/  @P1 IMAD.MOV.U32 R23, RZ, RZ, R11 ;  /* 0x000000ffff171224 */ /* 0x000fe200078e000b */
[----:B------:R-:W-:Y:S02]  /*29d0*/  ISETP.EQ.AND P0, PT, R24, RZ, PT ;  /* 0x000000ff1800720c */ /* 0x000fe40003f02270 */
[----:B------:R-:W-:Y:S01]  /*29e0*/  @P2 MOV R23, R12 ;  /* 0x0000000c00172202 */ /* 0x000fe20000000f00 */
[----:B------:R-:W-:Y:S02]  /*29f0*/  @P3 IMAD.MOV.U32 R23, RZ, RZ, R5 ;  /* 0x000000ffff173224 */ /* 0x000fe400078e0005 */
[----:B------:R-:W-:Y:S02]  /*2a00*/  @P4 IMAD.MOV.U32 R23, RZ, RZ, R6 ;  /* 0x000000ffff174224 */ /* 0x000fe400078e0006 */
[----:B------:R-:W-:-:S02]  /*2a10*/  @P5 IMAD.MOV.U32 R23, RZ, RZ, R7 ;  /* 0x000000ffff175224 */ /* 0x000fc400078e0007 */
[----:B------:R-:W-:Y:S01]  /*2a20*/  @P6 IMAD.MOV.U32 R23, RZ, RZ, R8 ;  /* 0x000000ffff176224 */ /* 0x000fe200078e0008 */
[----:B------:R-:W-:Y:S02]  /*2a30*/  P2R R25, PR, RZ, 0x8 ;  /* 0x00000008ff197803 */ /* 0x000fe40000000000 */
[C---:B------:R-:W-:Y:S02]  /*2a40*/  ISETP.EQ.AND P3, PT, R24.reuse, 0x4, PT ;  /* 0x000000041800780c */ /* 0x040fe40003f62270 */
[----:B------:R-:W-:Y:S02]  /*2a50*/  P2R R32, PR, RZ, 0x2 ;  /* 0x00000002ff207803 */ /* 0x000fe40000000000 */
[----:B------:R-:W-:Y:S02]  /*2a60*/  P2R R30, PR, RZ, 0x4 ;  /* 0x00000004ff1e7803 */ /* 0x000fe40000000000 */
[C---:B------:R-:W-:Y:S02]  /*2a70*/  ISETP.EQ.AND P2, PT, R24.reuse, 0x8, PT ;  /* 0x000000081800780c */ /* 0x040fe40003f42270 */
[----:B------:R-:W-:Y:S01]  /*2a80*/  ISETP.EQ.AND P1, PT, R24, 0xc, PT ;  /* 0x0000000c1800780c */ /* 0x000fe20003f22270 */
[----:B------:R-:W-:-:S02]  /*2a90*/  VIADD R31, R31, 0x4 ;  /* 0x000000041f1f7836 */ /* 0x000fc40000000000 */
[----:B--2---:R-:W-:-:S04]  /*2aa0*/  IMAD.IADD R22, R22, 0x1, R23 ;  /* 0x0000000116167824 */ /* 0x004fc800078e0217 */
[--C-:B------:R-:W-:Y:S01]  /*2ab0*/  @P0 IMAD.MOV.U32 R41, RZ, RZ, R22.reuse ;  /* 0x000000ffff290224 */ /* 0x100fe200078e0016 */
[C---:B------:R-:W-:Y:S01]  /*2ac0*/  ISETP.EQ.AND P0, PT, R24.reuse, 0x10, PT ;  /* 0x000000101800780c */ /* 0x040fe20003f02270 */
[----:B------:R-:W-:Y:S01]  /*2ad0*/  @P3 IMAD.MOV.U32 R42, RZ, RZ, R22 ;  /* 0x000000ffff2a3224 */ /* 0x000fe200078e0016 */
[----:B------:R-:W-:-:S11]  /*2ae0*/  ISETP.EQ.AND P3, PT, R24, 0x14, PT ;  /* 0x000000141800780c */ /* 0x000fd60003f62270 */
[--C-:B------:R-:W-:Y:S01]  /*2af0*/  @P0 IMAD.MOV.U32 R35, RZ, RZ, R22.reuse ;  /* 0x000000ffff230224 */ /* 0x100fe200078e0016 */
[C---:B------:R-:W-:Y:S01]  /*2b00*/  ISETP.EQ.AND P0, PT, R24.reuse, 0x20, PT ;  /* 0x000000201800780c */ /* 0x040fe20003f02270 */
[----:B------:R-:W-:Y:S01]  /*2b10*/  @P1 IMAD.MOV.U32 R40, RZ, RZ, R22 ;  /* 0x000000ffff281224 */ /* 0x000fe200078e0016 */
[----:B------:R-:W-:Y:S02]  /*2b20*/  @P2 MOV R39, R22 ;  /* 0x0000001600272202 */ /* 0x000fe40000000f00 */
[C---:B------:R-:W-:Y:S02]  /*2b30*/  ISETP.EQ.AND P2, PT, R24.reuse, 0x18, PT ;  /* 0x000000181800780c */ /* 0x040fe40003f42270 */
[----:B------:R-:W-:-:S07]  /*2b40*/  ISETP.EQ.AND P1, PT, R24, 0x1c, PT ;  /* 0x0000001c1800780c */ /* 0x000fce0003f22270 */
[--C-:B------:R-:W-:Y:S01]  /*2b50*/  @P0 IMAD.MOV.U32 R17, RZ, RZ, R22.reuse ;  /* 0x000000ffff110224 */ /* 0x100fe200078e0016 */
[C---:B------:R-:W-:Y:S01]  /*2b60*/  ISETP.EQ.AND P0, PT, R24.reuse, 0x30, PT ;  /* 0x000000301800780c */ /* 0x040fe20003f02270 */
[--C-:B------:R-:W-:Y:S01]  /*2b70*/  @P3 IMAD.MOV.U32 R36, RZ, RZ, R22.reuse ;  /* 0x000000ffff243224 */ /* 0x100fe200078e0016 */
[C---:B------:R-:W-:Y:S01]  /*2b80*/  ISETP.EQ.AND P3, PT, R24.reuse, 0x24, PT ;  /* 0x000000241800780c */ /* 0x040fe20003f62270 */
[--C-:B------:R-:W-:Y:S01]  /*2b90*/  @P2 IMAD.MOV.U32 R37, RZ, RZ, R22.reuse ;  /* 0x000000ffff252224 */ /* 0x100fe200078e0016 */
[C---:B------:R-:W-:Y:S01]  /*2ba0*/  ISETP.EQ.AND P2, PT, R24.reuse, 0x28, PT ;  /* 0x000000281800780c */ /* 0x040fe20003f42270 */
[----:B------:R-:W-:Y:S01]  /*2bb0*/  @P1 IMAD.MOV.U32 R38, RZ, RZ, R22 ;  /* 0x000000ffff261224 */ /* 0x000fe200078e0016 */
[----:B------:R-:W-:-:S07]  /*2bc0*/  ISETP.EQ.AND P1, PT, R24, 0x2c, PT ;  /* 0x0000002c1800780c */ /* 0x000fce0003f22270 */
[--C-:B------:R-:W-:Y:S01]  /*2bd0*/  @P0 IMAD.MOV.U32 R13, RZ, RZ, R22.reuse ;  /* 0x000000ffff0d0224 */ /* 0x100fe200078e0016 */
[C---:B------:R-:W-:Y:S01]  /*2be0*/  ISETP.EQ.AND P0, PT, R24.reuse, 0x40, PT ;  /* 0x000000401800780c */ /* 0x040fe20003f02270 */
[--C-:B------:R-:W-:Y:S01]  /*2bf0*/  @P3 IMAD.MOV.U32 R18, RZ, RZ, R22.reuse ;  /* 0x000000ffff123224 */ /* 0x100fe200078e0016 */
[C---:B------:R-:W-:Y:S02]  /*2c00*/  ISETP.EQ.AND P3, PT, R24.reuse, 0x34, PT ;  /* 0x000000341800780c */ /* 0x040fe40003f62270 */
[----:B------:R-:W-:Y:S01]  /*2c10*/  @P2 MOV R19, R22 ;  /* 0x0000001600132202 */ /* 0x000fe20000000f00 */
[----:B------:R-:W-:Y:S01]  /*2c20*/  @P1 IMAD.MOV.U32 R34, RZ, RZ, R22 ;  /* 0x000000ffff221224 */ /* 0x000fe200078e0016 */
[C---:B------:R-:W-:Y:S02]  /*2c30*/  ISETP.EQ.AND P2, PT, R24.reuse, 0x38, PT ;  /* 0x000000381800780c */ /* 0x040fe40003f42270 */
[----:B------:R-:W-:-:S05]  /*2c40*/  ISETP.EQ.AND P1, PT, R24, 0x3c, PT ;  /* 0x0000003c1800780c */ /* 0x000fca0003f22270 */
[--C-:B------:R-:W-:Y:S01]  /*2c50*/  @P0 IMAD.MOV.U32 R9, RZ, RZ, R22.reuse ;  /* 0x000000ffff090224 */ /* 0x100fe200078e0016 */
[----:B------:R-:W-:Y:S01]  /*2c60*/  ISETP.NE.AND P0, PT, R33, RZ, PT ;  /* 0x000000ff2100720c */ /* 0x000fe20003f05270 */
[--C-:B------:R-:W-:Y:S01]  /*2c70*/  @P3 IMAD.MOV.U32 R14, RZ, RZ, R22.reuse ;  /* 0x000000ffff0e3224 */ /* 0x100fe200078e0016 */
[----:B------:R-:W-:Y:S02]  /*2c80*/  ISETP.NE.AND P3, PT, R25, RZ, PT ;  /* 0x000000ff1900720c */ /* 0x000fe40003f65270 */
[----:B------:R-:W-:Y:S01]  /*2c90*/  LOP3.LUT R25, R4, 0xfffffffc, RZ, 0xc0, !PT ;  /* 0xfffffffc04197812 */ /* 0x000fe200078ec0ff */
[--C-:B------:R-:W-:Y:S01]  /*2ca0*/  @P2 IMAD.MOV.U32 R15, RZ, RZ, R22.reuse ;  /* 0x000000ffff0f2224 */ /* 0x100fe200078e0016 */
[----:B------:R-:W-:Y:S01]  /*2cb0*/  ISETP.NE.AND P2, PT, R30, RZ, PT ;  /* 0x000000ff1e00720c */ /* 0x000fe20003f45270 */
[----:B------:R-:W-:Y:S01]  /*2cc0*/  @P1 IMAD.MOV.U32 R16, RZ, RZ, R22 ;  /* 0x000000ffff101224 */ /* 0x000fe200078e0016 */
[----:B------:R-:W-:-:S05]  /*2cd0*/  ISETP.NE.AND P1, PT, R32, RZ, PT ;  /* 0x000000ff2000720c */ /* 0x000fca0003f25270 */
[----:B------:R-:W-:Y:S02]  /*2ce0*/  @P0 MOV R10, R22 ;  /* 0x00000016000a0202 */ /* 0x000fe40000000f00 */
[----:B------:R-:W-:Y:S01]  /*2cf0*/  ISETP.NE.AND P0, PT, R31, R25, PT ;  /* 0x000000191f00720c */ /* 0x000fe20003f05270 */
[--C-:B------:R-:W-:Y:S02]  /*2d00*/  @P3 IMAD.MOV.U32 R5, RZ, RZ, R22.reuse ;  /* 0x000000ffff053224 */ /* 0x100fe400078e0016 */
[--C-:B------:R-:W-:Y:S02]  /*2d10*/  @P4 IMAD.MOV.U32 R6, RZ, RZ, R22.reuse ;  /* 0x000000ffff064224 */ /* 0x100fe400078e0016 */
[--C-:B------:R-:W-:Y:S02]  /*2d20*/  @P2 IMAD.MOV.U32 R12, RZ, RZ, R22.reuse ;  /* 0x000000ffff0c2224 */ /* 0x100fe400078e0016 */
[--C-:B------:R-:W-:Y:S02]  /*2d30*/  @P1 IMAD.MOV.U32 R11, RZ, RZ, R22.reuse ;  /* 0x000000ffff0b1224 */ /* 0x100fe400078e0016 */
[----:B------:R-:W-:-:S02]  /*2d40*/  @P5 IMAD.MOV.U32 R7, RZ, RZ, R22 ;  /* 0x000000ffff075224 */ /* 0x000fc400078e0016 */
[----:B------:R-:W-:Y:S02]  /*2d50*/  @P6 IMAD.MOV.U32 R8, RZ, RZ, R22 ;  /* 0x000000ffff086224 */ /* 0x000fe400078e0016 */
[----:B------:R-:W-:Y:S05]  /*2d60*/  @P0 BRA `(.L_x_7) ;  /* 0xffffffe000c80947 */ /* 0x000fea000383ffff */
.L_x_6:
[----:B------:R-:W-:-:S13]  /*2d70*/  LOP3.LUT P0, RZ, R4, 0x3, RZ, 0xc0, !PT ;  /* 0x0000000304ff7812 */ /* 0x000fda000780c0ff */
[----:B------:R-:W-:Y:S05]  /*2d80*/  @!P0 BRA `(.L_x_5) ;  /* 0x0000001400c48947 */ /* 0x000fea0003800000 */
[----:B-----5:R-:W-:-:S05]  /*2d90*/  IMAD.WIDE.U32 R26, R25, 0x4, R26 ;  /* 0x00000004191a7825 */ /* 0x020fca00078e001a */
[----:B------:R-:W2:Y:S01]  /*2da0*/  LDG.E R23, desc[UR6][R26.64] ;  /* 0x000000061a177981 */ /* 0x000ea2000c1e1900 */
[----:B------:R-:W-:Y:S02]  /*2db0*/  R2UR UR4, R25 ;  /* 0x00000000190472ca */ /* 0x000fe400000e0000 */
[----:B------:R-:W-:-:S11]  /*2dc0*/  SHF.R.U32.HI R24, RZ, R25, R0 ;  /* 0x00000019ff187219 */ /* 0x000fd60000011600 */
[----:B------:R-:W-:-:S04]  /*2dd0*/  USHF.L.U32 UR4, UR4, 0x2, URZ ;  /* 0x0000000204047899 */ /* 0x000fc800080006ff */
[----:B------:R-:W-:Y:S02]  /*2de0*/  UISETP.EQ.AND UP1, UPT, UR4, 0x10, UPT ;  /* 0x000000100400788c */ /* 0x000fe4000bf22270 */
[----:B------:R-:W-:-:S04]  /*2df0*/  UISETP.EQ.AND UP0, UPT, UR4, -0x10, UPT ;  /* 0xfffffff00400788c */ /* 0x000fc8000bf02270 */
[----:B------:R-:W-:Y:S01]  /*2e00*/  PLOP3.LUT P3, PT, PT, PT, UP1, 0x80, 0x8 ;  /* 0x000000000008781c */ /* 0x000fe20003f6f018 */
[C---:B------:R-:W-:Y:S01]  /*2e10*/  IMAD.SHL.U32 R30, R24.reuse, 0x4, RZ ;  /* 0x00000004181e7824 */ /* 0x040fe200078e00ff */
[----:B------:R-:W-:Y:S02]  /*2e20*/  LOP3.LUT R24, R24, 0x1, RZ, 0xc0, !PT ;  /* 0x0000000118187812 */ /* 0x000fe400078ec0ff */
[----:B------:R-:W-:Y:S01]  /*2e30*/  PLOP3.LUT P4, PT, PT, PT, UP0, 0x80, 0x8 ;  /* 0x000000000008781c */ /* 0x000fe20003f8f008 */
[----:B------:R-:W-:Y:S01]  /*2e40*/  UISETP.EQ.AND UP2, UPT, UR4, 0x20, UPT ;  /* 0x000000200400788c */ /* 0x000fe2000bf42270 */
[----:B------:R-:W-:Y:S01]  /*2e50*/  LOP3.LUT R30, R30, 0x4, RZ, 0xc0, !PT ;  /* 0x000000041e1e7812 */ /* 0x000fe200078ec0ff */
[----:B------:R-:W-:Y:S02]  /*2e60*/  UISETP.EQ.AND UP3, UPT, UR4, 0x30, UPT ;  /* 0x000000300400788c */ /* 0x000fe4000bf62270 */
[----:B------:R-:W-:-:S04]  /*2e70*/  UISETP.EQ.AND UP4, UPT, UR4, 0x40, UPT ;  /* 0x000000400400788c */ /* 0x000fc8000bf82270 */
[----:B------:R-:W-:Y:S01]  /*2e80*/  @P3 IMAD.MOV.U32 R17, RZ, RZ, R24 ;  /* 0x000000ffff113224 */ /* 0x000fe200078e0018 */
[----:B------:R-:W-:Y:S02]  /*2e90*/  ISETP.EQ.AND P3, PT, R30, RZ, PT ;  /* 0x000000ff1e00720c */ /* 0x000fe40003f62270 */
[----:B------:R-:W-:Y:S02]  /*2ea0*/  PLOP3.LUT P2, PT, PT, PT, UP2, 0x80, 0x8 ;  /* 0x000000000008781c */ /* 0x000fe40003f4f028 */
[----:B------:R-:W-:Y:S02]  /*2eb0*/  PLOP3.LUT P1, PT, PT, PT, UP3, 0x80, 0x8 ;  /* 0x000000000008781c */ /* 0x000fe40003f2f038 */
[----:B------:R-:W-:Y:S02]  /*2ec0*/  PLOP3.LUT P0, PT, PT, PT, UP4, 0x80, 0x8 ;  /* 0x000000000008781c */ /* 0x000fe40003f0f048 */
[----:B------:R-:W-:Y:S02]  /*2ed0*/  @P4 MOV R41, R24 ;  /* 0x0000001800294202 */ /* 0x000fe40000000f00 */
[----:B------:R-:W-:-:S02]  /*2ee0*/  ISETP.EQ.AND P6, PT, RZ, UR4, PT ;  /* 0x00000004ff007c0c */ /* 0x000fc4000bfc2270 */
[C---:B------:R-:W-:Y:S02]  /*2ef0*/  ISETP.EQ.AND P4, PT, R30.reuse, 0x8, PT ;  /* 0x000000081e00780c */ /* 0x040fe40003f82270 */
[C---:B------:R-:W-:Y:S01]  /*2f00*/  ISETP.EQ.AND P5, PT, R30.reuse, 0xc, PT ;  /* 0x0000000c1e00780c */ /* 0x040fe20003fa2270 */
[--C-:B------:R-:W-:Y:S01]  /*2f10*/  @P2 IMAD.MOV.U32 R13, RZ, RZ, R24.reuse ;  /* 0x000000ffff0d2224 */ /* 0x100fe200078e0018 */
[C---:B------:R-:W-:Y:S01]  /*2f20*/  ISETP.EQ.AND P2, PT, R30.reuse, 0x10, PT ;  /* 0x000000101e00780c */ /* 0x040fe20003f42270 */
[--C-:B------:R-:W-:Y:S01]  /*2f30*/  @P1 IMAD.MOV.U32 R9, RZ, RZ, R24.reuse ;  /* 0x000000ffff091224 */ /* 0x100fe200078e0018 */
[C---:B------:R-:W-:Y:S01]  /*2f40*/  ISETP.EQ.AND P1, PT, R30.reuse, 0x14, PT ;  /* 0x000000141e00780c */ /* 0x040fe20003f22270 */
[----:B------:R-:W-:Y:S01]  /*2f50*/  @P0 IMAD.MOV.U32 R5, RZ, RZ, R24 ;  /* 0x000000ffff050224 */ /* 0x000fe200078e0018 */
[----:B------:R-:W-:-:S03]  /*2f60*/  ISETP.EQ.AND P0, PT, R30, 0x18, PT ;  /* 0x000000181e00780c */ /* 0x000fc60003f02270 */
[----:B------:R-:W-:Y:S01]  /*2f70*/  @P6 MOV R35, R24 ;  /* 0x0000001800236202 */ /* 0x000fe20000000f00 */
[----:B--2---:R-:W-:-:S06]  /*2f80*/  IMAD.WIDE R22, R23, 0x8, R28 ;  /* 0x0000000817167825 */ /* 0x004fcc00078e021c */
[----:B------:R0:W2:Y:S01]  /*2f90*/  LDG.E R22, desc[UR6][R22.64] ;  /* 0x0000000616167981 */ /* 0x0000a2000c1e1900 */
[----:B------:R-:W-:-:S04]  /*2fa0*/  LOP3.LUT R43, R43, 0xfffdffff, RZ, 0xc0, !PT ;  /* 0xfffdffff2b2b7812 */ /* 0x000fc800078ec0ff */
[----:B------:R-:W-:Y:S02]  /*2fb0*/  @P6 LOP3.LUT R43, R43, 0x20000, RZ, 0xfc, !PT ;  /* 0x000200002b2b6812 */ /* 0x000fe400078efcff */
[C---:B------:R-:W-:Y:S01]  /*2fc0*/  ISETP.EQ.AND P6, PT, R30.reuse, 0x5c, PT ;  /* 0x0000005c1e00780c */ /* 0x040fe20003fc2270 */
[----:B0-----:R-:W-:Y:S01]  /*2fd0*/  @P3 IMAD.MOV.U32 R23, RZ, RZ, R41 ;  /* 0x000000ffff173224 */ /* 0x001fe200078e0029 */
[----:B------:R-:W-:-:S13]  /*2fe0*/  ISETP.EQ.AND P3, PT, R30, 0x4, PT ;  /* 0x000000041e00780c */ /* 0x000fda0003f62270 */
[----:B------:R-:W-:Y:S01]  /*2ff0*/  @P3 IMAD.MOV.U32 R23, RZ, RZ, R42 ;  /* 0x000000ffff173224 */ /* 0x000fe200078e002a */
[C---:B------:R-:W-:Y:S01]  /*3000*/  ISETP.EQ.AND P3, PT, R30.reuse, 0x50, PT ;  /* 0x000000501e00780c */ /* 0x040fe20003f62270 */
        /* <DEDUP_REMOVED lines=9> */
[----:B------:R-:W-:-:S02]  /*30a0*/  ISETP.EQ.AND P0, PT, R30, 0x1c, PT ;  /* 0x0000001c1e00780c */ /* 0x000fc40003f02270 */
[----:B------:R-:W-:Y:S02]  /*30b0*/  P2R R32, PR, RZ, 0x2 ;  /* 0x00000002ff207803 */ /* 0x000fe40000000000 */
[----:B------:R-:W-:Y:S02]  /*30c0*/  P2R R31, PR, RZ, 0x4 ;  /* 0x00000004ff1f7803 */ /* 0x000fe40000000000 */
[----:B------:R-:W-:-:S07]  /*30d0*/  P2R R24, PR, RZ, 0x8 ;  /* 0x00000008ff187803 */ /* 0x000fce0000000000 */
        /* <DEDUP_REMOVED lines=19> */
[----:B------:R-:W-:-:S04]  /*3210*/  ISETP.EQ.AND P0, PT, R30, 0x44, PT ;  /* 0x000000441e00780c */ /* 0x000fc80003f02270 */
[----:B------:R-:W-:-:S09]  /*3220*/  P2R R33, PR, RZ, 0x1 ;  /* 0x00000001ff217803 */ /* 0x000fd20000000000 */
[----:B------:R-:W-:Y:S01]  /*3230*/  @P0 IMAD.MOV.U32 R23, RZ, RZ, R10 ;  /* 0x000000ffff170224 */ /* 0x000fe200078e000a */
[----:B------:R-:W-:Y:S01]  /*3240*/  @P1 MOV R23, R11 ;  /* 0x0000000b00171202 */ /* 0x000fe20000000f00 */
[----:B------:R-:W-:Y:S01]  /*3250*/  @P2 IMAD.MOV.U32 R23, RZ, RZ, R12 ;  /* 0x000000ffff172224 */ /* 0x000fe200078e000c */
[C---:B------:R-:W-:Y:S01]  /*3260*/  ISETP.EQ.AND P0, PT, R30.reuse, RZ, PT ;  /* 0x000000ff1e00720c */ /* 0x040fe20003f02270 */
[----:B------:R-:W-:Y:S01]  /*3270*/  @P3 IMAD.MOV.U32 R23, RZ, RZ, R5 ;  /* 0x000000ffff173224 */ /* 0x000fe200078e0005 */
[C---:B------:R-:W-:Y:S01]  /*3280*/  ISETP.EQ.AND P3, PT, R30.reuse, 0x4, PT ;  /* 0x000000041e00780c */ /* 0x040fe20003f62270 */
[----:B------:R-:W-:Y:S01]  /*3290*/  @P4 IMAD.MOV.U32 R23, RZ, RZ, R6 ;  /* 0x000000ffff174224 */ /* 0x000fe200078e0006 */
[C---:B------:R-:W-:Y:S01]  /*32a0*/  ISETP.EQ.AND P2, PT, R30.reuse, 0x8, PT ;  /* 0x000000081e00780c */ /* 0x040fe20003f42270 */
[----:B------:R-:W-:Y:S01]  /*32b0*/  @P5 IMAD.MOV.U32 R23, RZ, RZ, R7 ;  /* 0x000000ffff175224 */ /* 0x000fe200078e0007 */
[----:B------:R-:W-:Y:S01]  /*32c0*/  ISETP.EQ.AND P1, PT, R30, 0xc, PT ;  /* 0x0000000c1e00780c */ /* 0x000fe20003f22270 */
[----:B------:R-:W-:-:S04]  /*32d0*/  @P6 IMAD.MOV.U32 R23, RZ, RZ, R8 ;  /* 0x000000ffff176224 */ /* 0x000fc800078e0008 */
[----:B--2---:R-:W-:Y:S01]  /*32e0*/  IMAD.IADD R22, R22, 0x1, R23 ;  /* 0x0000000116167824 */ /* 0x004fe200078e0217 */
[----:B------:R-:W-:-:S03]  /*32f0*/  LOP3.LUT R23, R4, 0x3, RZ, 0xc0, !PT ;  /* 0x0000000304177812 */ /* 0x000fc600078ec0ff */
[--C-:B------:R-:W-:Y:S01]  /*3300*/  @P0 IMAD.MOV.U32 R41, RZ, RZ, R22.reuse ;  /* 0x000000ffff290224 */ /* 0x100fe200078e0016 */
[C---:B------:R-:W-:Y:S01]  /*3310*/  ISETP.EQ.AND P0, PT, R30.reuse, 0x10, PT ;  /* 0x000000101e00780c */ /* 0x040fe20003f02270 */
[--C-:B------:R-:W-:Y:S01]  /*3320*/  @P2 IMAD.MOV.U32 R39, RZ, RZ, R22.reuse ;  /* 0x000000ffff272224 */ /* 0x100fe200078e0016 */
[----:B------:R-:W-:Y:S01]  /*3330*/  @P3 MOV R42, R22 ;  /* 0x00000016002a3202 */ /* 0x000fe20000000f00 */
[--C-:B------:R-:W-:Y:S01]  /*3340*/  @P1 IMAD.MOV.U32 R40, RZ, RZ, R22.reuse ;  /* 0x000000ffff281224 */ /* 0x100fe200078e0016 */
[C---:B------:R-:W-:Y:S01]  /*3350*/  ISETP.EQ.AND P3, PT, R30.reuse, 0x14, PT ;  /* 0x000000141e00780c */ /* 0x040fe20003f62270 */
[--C-:B------:R-:W-:Y:S01]  /*3360*/  @P4 IMAD.MOV.U32 R6, RZ, RZ, R22.reuse ;  /* 0x000000ffff064224 */ /* 0x100fe200078e0016 */
[C---:B------:R-:W-:Y:S01]  /*3370*/  ISETP.EQ.AND P2, PT, R30.reuse, 0x18, PT ;  /* 0x000000181e00780c */ /* 0x040fe20003f42270 */
[--C-:B------:R-:W-:Y:S01]  /*3380*/  @P5 IMAD.MOV.U32 R7, RZ, RZ, R22.reuse ;  /* 0x000000ffff075224 */ /* 0x100fe200078e0016 */
[----:B------:R-:W-:Y:S01]  /*3390*/  ISETP.EQ.AND P1, PT, R30, 0x1c, PT ;  /* 0x0000001c1e00780c */ /* 0x000fe20003f22270 */
[----:B------:R-:W-:-:S04]  /*33a0*/  @P6 IMAD.MOV.U32 R8, RZ, RZ, R22 ;  /* 0x000000ffff086224 */ /* 0x000fc800078e0016 */
[----:B------:R-:W-:Y:S01]  /*33b0*/  @P0 IMAD.MOV.U32 R35, RZ, RZ, R22 ;  /* 0x000000ffff230224 */ /* 0x000fe200078e0016 */
[----:B------:R-:W-:-:S03]  /*33c0*/  ISETP.EQ.AND P0, PT, R30, 0x20, PT ;  /* 0x000000201e00780c */ /* 0x000fc60003f02270 */
[--C-:B------:R-:W-:Y:S01]  /*33d0*/  @P3 IMAD.MOV.U32 R36, RZ, RZ, R22.reuse ;  /* 0x000000ffff243224 */ /* 0x100fe200078e0016 */
[C---:B------:R-:W-:Y:S01]  /*33e0*/  ISETP.EQ.AND P3, PT, R30.reuse, 0x24, PT ;  /* 0x000000241e00780c */ /* 0x040fe20003f62270 */
[--C-:B------:R-:W-:Y:S01]  /*33f0*/  @P2 IMAD.MOV.U32 R37, RZ, RZ, R22.reuse ;  /* 0x000000ffff252224 */ /* 0x100fe200078e0016 */
[C---:B------:R-:W-:Y:S01]  /*3400*/  ISETP.EQ.AND P2, PT, R30.reuse, 0x28, PT ;  /* 0x000000281e00780c */ /* 0x040fe20003f42270 */
[----:B------:R-:W-:Y:S01]  /*3410*/  @P1 IMAD.MOV.U32 R38, RZ, RZ, R22 ;  /* 0x000000ffff261224 */ /* 0x000fe200078e0016 */
[----:B------:R-:W-:-:S05]  /*3420*/  ISETP.EQ.AND P1, PT, R30, 0x2c, PT ;  /* 0x0000002c1e00780c */ /* 0x000fca0003f22270 */
[----:B------:R-:W-:Y:S01]  /*3430*/  @P0 IMAD.MOV.U32 R17, RZ, RZ, R22 ;  /* 0x000000ffff110224 */ /* 0x000fe200078e0016 */
[----:B------:R-:W-:-:S03]  /*3440*/  ISETP.EQ.AND P0, PT, R30, 0x30, PT ;  /* 0x000000301e00780c */ /* 0x000fc60003f02270 */
[----:B------:R-:W-:Y:S02]  /*3450*/  @P3 MOV R18, R22 ;  /* 0x0000001600123202 */ /* 0x000fe40000000f00 */
[--C-:B------:R-:W-:Y:S01]  /*3460*/  @P2 IMAD.MOV.U32 R19, RZ, RZ, R22.reuse ;  /* 0x000000ffff132224 */ /* 0x100fe200078e0016 */
[C---:B------:R-:W-:Y:S01]  /*3470*/  ISETP.EQ.AND P3, PT, R30.reuse, 0x34, PT ;  /* 0x000000341e00780c */ /* 0x040fe20003f62270 */
[----:B------:R-:W-:Y:S01]  /*3480*/  @P1 IMAD.MOV.U32 R34, RZ, RZ, R22 ;  /* 0x000000ffff221224 */ /* 0x000fe200078e0016 */
[C---:B------:R-:W-:Y:S02]  /*3490*/  ISETP.EQ.AND P2, PT, R30.reuse, 0x38, PT ;  /* 0x000000381e00780c */ /* 0x040fe40003f42270 */
[----:B------:R-:W-:-:S03]  /*34a0*/  ISETP.EQ.AND P1, PT, R30, 0x3c, PT ;  /* 0x0000003c1e00780c */ /* 0x000fc60003f22270 */
[----:B------:R-:W-:Y:S01]  /*34b0*/  @P0 IMAD.MOV.U32 R13, RZ, RZ, R22 ;  /* 0x000000ffff0d0224 */ /* 0x000fe200078e0016 */
[----:B------:R-:W-:-:S05]  /*34c0*/  ISETP.EQ.AND P0, PT, R30, 0x40, PT ;  /* 0x000000401e00780c */ /* 0x000fca0003f02270 */
[--C-:B------:R-:W-:Y:S01]  /*34d0*/  @P3 IMAD.MOV.U32 R14, RZ, RZ, R22.reuse ;  /* 0x000000ffff0e3224 */ /* 0x100fe200078e0016 */
[----:B------:R-:W-:Y:S01]  /*34e0*/  ISETP.NE.AND P3, PT, R24, RZ, PT ;  /* 0x000000ff1800720c */ /* 0x000fe20003f65270 */
[--C-:B------:R-:W-:Y:S01]  /*34f0*/  @P2 IMAD.MOV.U32 R15, RZ, RZ, R22.reuse ;  /* 0x000000ffff0f2224 */ /* 0x100fe200078e0016 */
[----:B------:R-:W-:Y:S01]  /*3500*/  ISETP.NE.AND P2, PT, R31, RZ, PT ;  /* 0x000000ff1f00720c */ /* 0x000fe20003f45270 */
[----:B------:R-:W-:Y:S01]  /*3510*/  @P1 IMAD.MOV.U32 R16, RZ, RZ, R22 ;  /* 0x000000ffff101224 */ /* 0x000fe200078e0016 */
[----:B------:R-:W-:-:S03]  /*3520*/  ISETP.NE.AND P1, PT, R32, RZ, PT ;  /* 0x000000ff2000720c */ /* 0x000fc60003f25270 */
[----:B------:R-:W-:Y:S01]  /*3530*/  @P0 IMAD.MOV.U32 R9, RZ, RZ, R22 ;  /* 0x000000ffff090224 */ /* 0x000fe200078e0016 */
[----:B------:R-:W-:-:S05]  /*3540*/  ISETP.NE.AND P0, PT, R33, RZ, PT ;  /* 0x000000ff2100720c */ /* 0x000fca0003f05270 */
[--C-:B------:R-:W-:Y:S02]  /*3550*/  @P3 IMAD.MOV.U32 R5, RZ, RZ, R22.reuse ;  /* 0x000000ffff053224 */ /* 0x100fe400078e0016 */
[--C-:B------:R-:W-:Y:S02]  /*3560*/  @P2 IMAD.MOV.U32 R12, RZ, RZ, R22.reuse ;  /* 0x000000ffff0c2224 */ /* 0x100fe400078e0016 */
[----:B------:R-:W-:-:S04]  /*3570*/  @P1 IMAD.MOV.U32 R11, RZ, RZ, R22 ;  /* 0x000000ffff0b1224 */ /* 0x000fc800078e0016 */
[----:B------:R-:W-:Y:S02]  /*3580*/  @P0 MOV R10, R22 ;  /* 0x00000016000a0202 */ /* 0x000fe40000000f00 */
[----:B------:R-:W-:-:S13]  /*3590*/  ISETP.NE.AND P0, PT, R23, 0x1, PT ;  /* 0x000000011700780c */ /* 0x000fda0003f05270 */
[----:B------:R-:W-:Y:S05]  /*35a0*/  @!P0 BRA `(.L_x_5) ;  /* 0x0000000c00bc8947 */ /* 0x000fea0003800000 */
[----:B------:R-:W2:Y:S01]  /*35b0*/  LDG.E R23, desc[UR6][R26.64+0x4] ;  /* 0x000004061a177981 */ /* 0x000ea2000c1e1900 */
[----:B------:R-:W-:Y:S01]  /*35c0*/  VIADD R31, R25, 0x1 ;  /* 0x00000001191f7836 */ /* 0x000fe20000000000 */
[----:B------:R-:W-:Y:S02]  /*35d0*/  PLOP3.LUT P2, PT, PT, PT, UP2, 0x80, 0x8 ;  /* 0x000000000008781c */ /* 0x000fe40003f4f028 */
[----:B------:R-:W-:Y:S02]  /*35e0*/  PLOP3.LUT P0, PT, PT, PT, UP0, 0x80, 0x8 ;  /* 0x000000000008781c */ /* 0x000fe40003f0f008 */
[----:B------:R-:W-:Y:S02]  /*35f0*/  SHF.R.U32.HI R31, RZ, R31, R0 ;  /* 0x0000001fff1f7219 */ /* 0x000fe40000011600 */
[----:B------:R-:W-:Y:S02]  /*3600*/  LOP3.LUT P4, RZ, R43, 0x20000, RZ, 0xc0, !PT ;  /* 0x000200002bff7812 */ /* 0x000fe4000788c0ff */
[----:B------:R-:W-:-:S02]  /*3610*/  SHF.L.U32 R24, R31, 0x2, RZ ;  /* 0x000000021f187819 */ /* 0x000fc400000006ff */
[----:B------:R-:W-:Y:S02]  /*3620*/  LOP3.LUT R31, R31, 0x1, RZ, 0xc0, !PT ;  /* 0x000000011f1f7812 */ /* 0x000fe400078ec0ff */
[----:B------:R-:W-:Y:S02]  /*3630*/  LOP3.LUT R24, R24, 0x4, RZ, 0xc0, !PT ;  /* 0x0000000418187812 */ /* 0x000fe400078ec0ff */
[----:B------:R-:W-:Y:S01]  /*3640*/  PLOP3.LUT P3, PT, PT, PT, UP1, 0x80, 0x8 ;  /* 0x000000000008781c */ /* 0x000fe20003f6f018 */
[--C-:B------:R-:W-:Y:S01]  /*3650*/  @P2 IMAD.MOV.U32 R14, RZ, RZ, R31.reuse ;  /* 0x000000ffff0e2224 */ /* 0x100fe200078e001f */
[----:B------:R-:W-:Y:S01]  /*3660*/  ISETP.EQ.AND P2, PT, R24, RZ, PT ;  /* 0x000000ff1800720c */ /* 0x000fe20003f42270 */
[----:B------:R-:W-:Y:S01]  /*3670*/  @P0 IMAD.MOV.U32 R42, RZ, RZ, R31 ;  /* 0x000000ffff2a0224 */ /* 0x000fe200078e001f */
[----:B------:R-:W-:Y:S02]  /*3680*/  PLOP3.LUT P1, PT, PT, PT, UP3, 0x80, 0x8 ;  /* 0x000000000008781c */ /* 0x000fe40003f2f038 */
[----:B------:R-:W-:-:S02]  /*3690*/  PLOP3.LUT P0, PT, PT, PT, UP4, 0x80, 0x8 ;  /* 0x000000000008781c */ /* 0x000fc40003f0f048 */
[C---:B------:R-:W-:Y:S02]  /*36a0*/  ISETP.EQ.AND P6, PT, R24.reuse, 0x8, PT ;  /* 0x000000081800780c */ /* 0x040fe40003fc2270 */
[----:B------:R-:W-:-:S03]  /*36b0*/  ISETP.EQ.AND P5, PT, R24, 0xc, PT ;  /* 0x0000000c1800780c */ /* 0x000fc60003fa2270 */
[----:B------:R-:W-:Y:S01]  /*36c0*/  @P3 IMAD.MOV.U32 R18, RZ, RZ, R31 ;  /* 0x000000ffff123224 */ /* 0x000fe200078e001f */
[----:B------:R-:W-:-:S03]  /*36d0*/  ISETP.EQ.AND P3, PT, R24, 0x4, PT ;  /* 0x000000041800780c */ /* 0x000fc60003f62270 */
[--C-:B------:R-:W-:Y:S01]  /*36e0*/  @P1 IMAD.MOV.U32 R10, RZ, RZ, R31.reuse ;  /* 0x000000ffff0a1224 */ /* 0x100fe200078e001f */
[C---:B------:R-:W-:Y:S01]  /*36f0*/  ISETP.EQ.AND P1, PT, R24.reuse, 0x14, PT ;  /* 0x000000141800780c */ /* 0x040fe20003f22270 */
[--C-:B------:R-:W-:Y:S01]  /*3700*/  @P0 IMAD.MOV.U32 R6, RZ, RZ, R31.reuse ;  /* 0x000000ffff060224 */ /* 0x100fe200078e001f */
[----:B------:R-:W-:Y:S01]  /*3710*/  ISETP.EQ.AND P0, PT, R24, 0x18, PT ;  /* 0x000000181800780c */ /* 0x000fe20003f02270 */
[----:B------:R-:W-:Y:S02]  /*3720*/  @P4 IMAD.MOV.U32 R36, RZ, RZ, R31 ;  /* 0x000000ffff244224 */ /* 0x000fe400078e001f */
[----:B--2---:R-:W-:-:S06]  /*3730*/  IMAD.WIDE R22, R23, 0x8, R28 ;  /* 0x0000000817167825 */ /* 0x004fcc00078e021c */
[----:B------:R0:W2:Y:S02]  /*3740*/  LDG.E R22, desc[UR6][R22.64] ;  /* 0x0000000616167981 */ /* 0x0000a4000c1e1900 */
[----:B0-----:R-:W-:Y:S01]  /*3750*/  @P2 IMAD.MOV.U32 R23, RZ, RZ, R41 ;  /* 0x000000ffff172224 */ /* 0x001fe200078e0029 */
[----:B------:R-:W-:Y:S01]  /*3760*/  ISETP.EQ.AND P2, PT, R24, 0x10, PT ;  /* 0x000000101800780c */ /* 0x000fe20003f42270 */
[----:B------:R-:W-:Y:S01]  /*3770*/  @P3 IMAD.MOV.U32 R23, RZ, RZ, R42 ;  /* 0x000000ffff173224 */ /* 0x000fe200078e002a */
[----:B------:R-:W-:Y:S01]  /*3780*/  @P6 MOV R23, R39 ;  /* 0x0000002700176202 */ /* 0x000fe20000000f00 */
[----:B------:R-:W-:-:S10]  /*3790*/  @P5 IMAD.MOV.U32 R23, RZ, RZ, R40 ;  /* 0x000000ffff175224 */ /* 0x000fd400078e0028 */
[----:B------:R-:W-:Y:S02]  /*37a0*/  @P2 IMAD.MOV.U32 R23, RZ, RZ, R35 ;  /* 0x000000ffff172224 */ /* 0x000fe400078e0023 */
[----:B------:R-:W-:Y:S02]  /*37b0*/  @P1 IMAD.MOV.U32 R23, RZ, RZ, R36 ;  /* 0x000000ffff171224 */ /* 0x000fe400078e0024 */
        /* <DEDUP_REMOVED lines=20> */
[C---:B------:R-:W-:Y:S02]  /*3900*/  ISETP.EQ.AND P1, PT, R24.reuse, 0x48, PT ;  /* 0x000000481800780c */ /* 0x040fe40003f22270 */
[C---:B------:R-:W-:Y:S02]  /*3910*/  ISETP.EQ.AND P2, PT, R24.reuse, 0x4c, PT ;  /* 0x0000004c1800780c */ /* 0x040fe40003f42270 */
[C---:B------:R-:W-:Y:S02]  /*3920*/  ISETP.EQ.AND P3, PT, R24.reuse, 0x50, PT ;  /* 0x000000501800780c */ /* 0x040fe40003f62270 */
[----:B------:R-:W-:-:S05]  /*3930*/  ISETP.EQ.AND P4, PT, R24, 0x54, PT ;  /* 0x000000541800780c */ /* 0x000fca0003f82270 */
[----:B------:R-:W-:Y:S01]  /*3940*/  @P0 IMAD.MOV.U32 R23, RZ, RZ, R9 ;  /* 0x000000ffff170224 */ /* 0x000fe200078e0009 */
[C---:B------:R-:W-:Y:S02]  /*3950*/  ISETP.EQ.AND P0, PT, R24.reuse, 0x44, PT ;  /* 0x000000441800780c */ /* 0x040fe40003f02270 */
[C---:B------:R-:W-:Y:S02]  /*3960*/  ISETP.EQ.AND P5, PT, R24.reuse, 0x58, PT ;  /* 0x000000581800780c */ /* 0x040fe40003fa2270 */
[----:B------:R-:W-:Y:S02]  /*3970*/  ISETP.EQ.AND P6, PT, R24, 0x5c, PT ;  /* 0x0000005c1800780c */ /* 0x000fe40003fc2270 */
[----:B------:R-:W-:-:S07]  /*3980*/  P2R R33, PR, RZ, 0x1 ;  /* 0x00000001ff217803 */ /* 0x000fce0000000000 */
[----:B------:R-:W-:Y:S01]  /*3990*/  @P0 MOV R23, R10 ;  /* 0x0000000a00170202 */ /* 0x000fe20000000f00 */
[----:B------:R-:W-:Y:S01]  /*39a0*/  @P1 IMAD.MOV.U32 R23, RZ, RZ, R11 ;  /* 0x000000ffff171224 */ /* 0x000fe200078e000b */
[----:B------:R-:W-:Y:S01]  /*39b0*/  ISETP.EQ.AND P0, PT, R24, RZ, PT ;  /* 0x000000ff1800720c */ /* 0x000fe20003f02270 */
[----:B------:R-:W-:Y:S02]  /*39c0*/  @P2 IMAD.MOV.U32 R23, RZ, RZ, R12 ;  /* 0x000000ffff172224 */ /* 0x000fe400078e000c */
[----:B------:R-:W-:Y:S02]  /*39d0*/  @P3 IMAD.MOV.U32 R23, RZ, RZ, R5 ;  /* 0x000000ffff173224 */ /* 0x000fe400078e0005 */
[----:B------:R-:W-:Y:S02]  /*39e0*/  @P4 IMAD.MOV.U32 R23, RZ, RZ, R6 ;  /* 0x000000ffff174224 */ /* 0x000fe400078e0006 */
[----:B------:R-:W-:Y:S02]  /*39f0*/  @P5 IMAD.MOV.U32 R23, RZ, RZ, R7 ;  /* 0x000000ffff175224 */ /* 0x000fe400078e0007 */
[----:B------:R-:W-:Y:S01]  /*3a00*/  @P6 IMAD.MOV.U32 R23, RZ, RZ, R8 ;  /* 0x000000ffff176224 */ /* 0x000fe200078e0008 */
[----:B------:R-:W-:-:S02]  /*3a10*/  P2R R32, PR, RZ, 0x2 ;  /* 0x00000002ff207803 */ /* 0x000fc40000000000 */
[----:B------:R-:W-:Y:S02]  /*3a20*/  P2R R31, PR, RZ, 0x4 ;  /* 0x00000004ff1f7803 */ /* 0x000fe40000000000 */
[----:B------:R-:W-:Y:S02]  /*3a30*/  P2R R30, PR, RZ, 0x8 ;  /* 0x00000008ff1e7803 */ /* 0x000fe40000000000 */
[C---:B------:R-:W-:Y:S02]  /*3a40*/  ISETP.EQ.AND P3, PT, R24.reuse, 0x4, PT ;  /* 0x000000041800780c */ /* 0x040fe40003f62270 */
[C---:B------:R-:W-:Y:S02]  /*3a50*/  ISETP.EQ.AND P2, PT, R24.reuse, 0x8, PT ;  /* 0x000000081800780c */ /* 0x040fe40003f42270 */
[----:B------:R-:W-:Y:S01]  /*3a60*/  ISETP.EQ.AND P1, PT, R24, 0xc, PT ;  /* 0x0000000c1800780c */ /* 0x000fe20003f22270 */
[----:B--2---:R-:W-:-:S05]  /*3a70*/  IMAD.IADD R22, R22, 0x1, R23 ;  /* 0x0000000116167824 */ /* 0x004fca00078e0217 */
[----:B------:R-:W-:Y:S02]  /*3a80*/  @P0 MOV R41, R22 ;  /* 0x0000001600290202 */ /* 0x000fe40000000f00 */
[----:B------:R-:W-:-:S13]  /*3a90*/  ISETP.EQ.AND P0, PT, R24, 0x10, PT ;  /* 0x000000101800780c */ /* 0x000fda0003f02270 */
        /* <DEDUP_REMOVED lines=8> */
[----:B------:R-:W-:Y:S02]  /*3b20*/  @P0 MOV R17, R22 ;  /* 0x0000001600110202 */ /* 0x000fe40000000f00 */
        /* <DEDUP_REMOVED lines=16> */
[----:B------:R-:W-:Y:S02]  /*3c30*/  ISETP.NE.AND P0, PT, R33, RZ, PT ;  /* 0x000000ff2100720c */ /* 0x000fe40003f05270 */
[----:B------:R-:W-:Y:S01]  /*3c40*/  LOP3.LUT R23, R4, 0x3, RZ, 0xc0, !PT ;  /* 0x0000000304177812 */ /* 0x000fe200078ec0ff */
[--C-:B------:R-:W-:Y:S01]  /*3c50*/  @P3 IMAD.MOV.U32 R14, RZ, RZ, R22.reuse ;  /* 0x000000ffff0e3224 */ /* 0x100fe200078e0016 */
[----:B------:R-:W-:Y:S01]  /*3c60*/  ISETP.NE.AND P3, PT, R30, RZ, PT ;  /* 0x000000ff1e00720c */ /* 0x000fe20003f65270 */
[--C-:B------:R-:W-:Y:S01]  /*3c70*/  @P2 IMAD.MOV.U32 R15, RZ, RZ, R22.reuse ;  /* 0x000000ffff0f2224 */ /* 0x100fe200078e0016 */
[----:B------:R-:W-:Y:S01]  /*3c80*/  ISETP.NE.AND P2, PT, R31, RZ, PT ;  /* 0x000000ff1f00720c */ /* 0x000fe20003f45270 */
[----:B------:R-:W-:Y:S01]  /*3c90*/  @P1 IMAD.MOV.U32 R16, RZ, RZ, R22 ;  /* 0x000000ffff101224 */ /* 0x000fe200078e0016 */
[----:B------:R-:W-:-:S05]  /*3ca0*/  ISETP.NE.AND P1, PT, R32, RZ, PT ;  /* 0x000000ff2000720c */ /* 0x000fca0003f25270 */
[--C-:B------:R-:W-:Y:S01]  /*3cb0*/  @P0 IMAD.MOV.U32 R10, RZ, RZ, R22.reuse ;  /* 0x000000ffff0a0224 */ /* 0x100fe200078e0016 */
[----:B------:R-:W-:Y:S01]  /*3cc0*/  ISETP.NE.AND P0, PT, R23, 0x2, PT ;  /* 0x000000021700780c */ /* 0x000fe20003f05270 */
[--C-:B------:R-:W-:Y:S02]  /*3cd0*/  @P4 IMAD.MOV.U32 R6, RZ, RZ, R22.reuse ;  /* 0x000000ffff064224 */ /* 0x100fe400078e0016 */
[--C-:B------:R-:W-:Y:S02]  /*3ce0*/  @P3 IMAD.MOV.U32 R5, RZ, RZ, R22.reuse ;  /* 0x000000ffff053224 */ /* 0x100fe400078e0016 */
[--C-:B------:R-:W-:Y:S02]  /*3cf0*/  @P2 IMAD.MOV.U32 R12, RZ, RZ, R22.reuse ;  /* 0x000000ffff0c2224 */ /* 0x100fe400078e0016 */
[--C-:B------:R-:W-:Y:S02]  /*3d00*/  @P1 IMAD.MOV.U32 R11, RZ, RZ, R22.reuse ;  /* 0x000000ffff0b1224 */ /* 0x100fe400078e0016 */
[----:B------:R-:W-:-:S02]  /*3d10*/  @P5 IMAD.MOV.U32 R7, RZ, RZ, R22 ;  /* 0x000000ffff075224 */ /* 0x000fc400078e0016 */
[----:B------:R-:W-:Y:S02]  /*3d20*/  @P6 IMAD.MOV.U32 R8, RZ, RZ, R22 ;  /* 0x000000ffff086224 */ /* 0x000fe400078e0016 */
[----:B------:R-:W-:Y:S05]  /*3d30*/  @!P0 BRA `(.L_x_5) ;  /* 0x0000000400d88947 */ /* 0x000fea0003800000 */
[----:B------:R-:W2:Y:S01]  /*3d40*/  LDG.E R27, desc[UR6][R26.64+0x8] ;  /* 0x000008061a1b7981 */ /* 0x000ea2000c1e1900 */
[----:B------:R-:W-:Y:S02]  /*3d50*/  IADD3 R25, PT, PT, R25, 0x2, RZ ;  /* 0x0000000219197810 */ /* 0x000fe40007ffe0ff */
[----:B------:R-:W-:Y:S02]  /*3d60*/  PLOP3.LUT P3, PT, PT, PT, UP1, 0x80, 0x8 ;  /* 0x000000000008781c */ /* 0x000fe40003f6f018 */
[----:B------:R-:W-:Y:S02]  /*3d70*/  SHF.R.U32.HI R25, RZ, R25, R0 ;  /* 0x00000019ff197219 */ /* 0x000fe40000011600 */
[----:B------:R-:W-:Y:S02]  /*3d80*/  PLOP3.LUT P0, PT, PT, PT, UP0, 0x80, 0x8 ;  /* 0x000000000008781c */ /* 0x000fe40003f0f008 */
[----:B------:R-:W-:Y:S01]  /*3d90*/  LOP3.LUT P4, RZ, R43, 0x20000, RZ, 0xc0, !PT ;  /* 0x000200002bff7812 */ /* 0x000fe2000788c0ff */
[C---:B------:R-:W-:Y:S01]  /*3da0*/  IMAD.SHL.U32 R22, R25.reuse, 0x4, RZ ;  /* 0x0000000419167824 */ /* 0x040fe200078e00ff */
[----:B------:R-:W-:-:S04]  /*3db0*/  LOP3.LUT R25, R25, 0x1, RZ, 0xc0, !PT ;  /* 0x0000000119197812 */ /* 0x000fc800078ec0ff */
[----:B------:R-:W-:Y:S01]  /*3dc0*/  LOP3.LUT R22, R22, 0x4, RZ, 0xc0, !PT ;  /* 0x0000000416167812 */ /* 0x000fe200078ec0ff */
[--C-:B------:R-:W-:Y:S01]  /*3dd0*/  @P3 IMAD.MOV.U32 R19, RZ, RZ, R25.reuse ;  /* 0x000000ffff133224 */ /* 0x100fe200078e0019 */
[----:B------:R-:W-:Y:S02]  /*3de0*/  PLOP3.LUT P2, PT, PT, PT, UP2, 0x80, 0x8 ;  /* 0x000000000008781c */ /* 0x000fe40003f4f028 */
[C---:B------:R-:W-:Y:S01]  /*3df0*/  ISETP.EQ.AND P3, PT, R22.reuse, RZ, PT ;  /* 0x000000ff1600720c */ /* 0x040fe20003f62270 */
[--C-:B------:R-:W-:Y:S01]  /*3e00*/  @P0 IMAD.MOV.U32 R39, RZ, RZ, R25.reuse ;  /* 0x000000ffff270224 */ /* 0x100fe200078e0019 */
[----:B------:R-:W-:Y:S02]  /*3e10*/  PLOP3.LUT P1, PT, PT, PT, UP3, 0x80, 0x8 ;  /* 0x000000000008781c */ /* 0x000fe40003f2f038 */
[----:B------:R-:W-:Y:S01]  /*3e20*/  PLOP3.LUT P0, PT, PT, PT, UP4, 0x80, 0x8 ;  /* 0x000000000008781c */ /* 0x000fe20003f0f048 */
[----:B------:R-:W-:Y:S01]  /*3e30*/  @P4 IMAD.MOV.U32 R37, RZ, RZ, R25 ;  /* 0x000000ffff254224 */ /* 0x000fe200078e0019 */
[----:B------:R-:W-:-:S02]  /*3e40*/  ISETP.EQ.AND P6, PT, R22, 0x4, PT ;  /* 0x000000041600780c */ /* 0x000fc40003fc2270 */
[C---:B------:R-:W-:Y:S02]  /*3e50*/  ISETP.EQ.AND P5, PT, R22.reuse, 0x8, PT ;  /* 0x000000081600780c */ /* 0x040fe40003fa2270 */
[C---:B------:R-:W-:Y:S01]  /*3e60*/  ISETP.EQ.AND P4, PT, R22.reuse, 0xc, PT ;  /* 0x0000000c1600780c */ /* 0x040fe20003f82270 */
[----:B------:R-:W-:Y:S02]  /*3e70*/  @P2 IMAD.MOV.U32 R15, RZ, RZ, R25 ;  /* 0x000000ffff0f2224 */ /* 0x000fe400078e0019 */
[----:B------:R-:W-:Y:S01]  /*3e80*/  @P3 IMAD.MOV.U32 R23, RZ, RZ, R41 ;  /* 0x000000ffff173224 */ /* 0x000fe200078e0029 */
[C---:B------:R-:W-:Y:S02]  /*3e90*/  ISETP.EQ.AND P3, PT, R22.reuse, 0x10, PT ;  /* 0x000000101600780c */ /* 0x040fe40003f62270 */
[----:B------:R-:W-:Y:S01]  /*3ea0*/  @P1 MOV R11, R25 ;  /* 0x00000019000b1202 */ /* 0x000fe20000000f00 */
[----:B------:R-:W-:Y:S01]  /*3eb0*/  @P0 IMAD.MOV.U32 R7, RZ, RZ, R25 ;  /* 0x000000ffff070224 */ /* 0x000fe200078e0019 */
[----:B------:R-:W-:-:S02]  /*3ec0*/  ISETP.EQ.AND P2, PT, R22, 0x14, PT ;  /* 0x000000141600780c */ /* 0x000fc40003f42270 */
[C---:B------:R-:W-:Y:S02]  /*3ed0*/  ISETP.EQ.AND P1, PT, R22.reuse, 0x18, PT ;  /* 0x000000181600780c */ /* 0x040fe40003f22270 */
[----:B------:R-:W-:Y:S01]  /*3ee0*/  ISETP.EQ.AND P0, PT, R22, 0x1c, PT ;  /* 0x0000001c1600780c */ /* 0x000fe20003f02270 */
[----:B------:R-:W-:Y:S02]  /*3ef0*/  @P6 IMAD.MOV.U32 R23, RZ, RZ, R42 ;  /* 0x000000ffff176224 */ /* 0x000fe400078e002a */
[----:B------:R-:W-:Y:S02]  /*3f00*/  @P5 IMAD.MOV.U32 R23, RZ, RZ, R39 ;  /* 0x000000ffff175224 */ /* 0x000fe400078e0027 */
[----:B------:R-:W-:Y:S02]  /*3f10*/  @P4 IMAD.MOV.U32 R23, RZ, RZ, R40 ;  /* 0x000000ffff174224 */ /* 0x000fe400078e0028 */
[----:B------:R-:W-:Y:S02]  /*3f20*/  @P3 IMAD.MOV.U32 R23, RZ, RZ, R35 ;  /* 0x000000ffff173224 */ /* 0x000fe400078e0023 */
[----:B------:R-:W-:-:S02]  /*3f30*/  @P2 IMAD.MOV.U32 R23, RZ, RZ, R36 ;  /* 0x000000ffff172224 */ /* 0x000fc400078e0024 */
[----:B------:R-:W-:Y:S02]  /*3f40*/  @P1 IMAD.MOV.U32 R23, RZ, RZ, R37 ;  /* 0x000000ffff171224 */ /* 0x000fe400078e0025 */
[----:B------:R-:W-:Y:S01]  /*3f50*/  @P0 IMAD.MOV.U32 R23, RZ, RZ, R38 ;  /* 0x000000ffff170224 */ /* 0x000fe200078e0026 */
[----:B------:R-:W-:-:S13]  /*3f60*/  ISETP.EQ.AND P0, PT, R22, 0x20, PT ;  /* 0x000000201600780c */ /* 0x000fda0003f02270 */
[----:B------:R-:W-:Y:S02]  /*3f70*/  @P0 MOV R23, R17 ;  /* 0x0000001100170202 */ /* 0x000fe40000000f00 */
[----:B------:R-:W-:-:S13]  /*3f80*/  ISETP.EQ.AND P0, PT, R22, 0x24, PT ;  /* 0x000000241600780c */ /* 0x000fda0003f02270 */
[----:B------:R-:W-:Y:S01]  /*3f90*/  @P0 IMAD.MOV.U32 R23, RZ, RZ, R18 ;  /* 0x000000ffff170224 */ /* 0x000fe200078e0012 */
[----:B------:R-:W-:-:S13]  /*3fa0*/  ISETP.EQ.AND P0, PT, R22, 0x28, PT ;  /* 0x000000281600780c */ /* 0x000fda0003f02270 */
[----:B------:R-:W-:Y:S01]  /*3fb0*/  @P0 IMAD.MOV.U32 R23, RZ, RZ, R19 ;  /* 0x000000ffff170224 */ /* 0x000fe200078e0013 */
[----:B------:R-:W-:Y:S01]  /*3fc0*/  ISETP.EQ.AND P0, PT, R22, 0x2c, PT ;  /* 0x0000002c1600780c */ /* 0x000fe20003f02270 */
[----:B--2---:R-:W-:-:S06]  /*3fd0*/  IMAD.WIDE R28, R27, 0x8, R28 ;  /* 0x000000081b1c7825 */ /* 0x004fcc00078e021c */
[----:B------:R-:W2:Y:S06]  /*3fe0*/  LDG.E R28, desc[UR6][R28.64] ;  /* 0x000000061c1c7981 */ /* 0x000eac000c1e1900 */
        /* <DEDUP_REMOVED lines=14> */
[----:B------:R-:W-:Y:S02]  /*40d0*/  @P0 MOV R23, R9 ;  /* 0x0000000900170202 */ /* 0x000fe40000000f00 */
[C---:B------:R-:W-:Y:S02]  /*40e0*/  ISETP.EQ.AND P0, PT, R22.reuse, 0x44, PT ;  /* 0x000000441600780c */ /* 0x040fe40003f02270 */
[C---:B------:R-:W-:Y:S02]  /*40f0*/  ISETP.EQ.AND P5, PT, R22.reuse, 0x58, PT ;  /* 0x000000581600780c */ /* 0x040fe40003fa2270 */
[----:B------:R-:W-:Y:S02]  /*4100*/  ISETP.EQ.AND P6, PT, R22, 0x5c, PT ;  /* 0x0000005c1600780c */ /* 0x000fe40003fc2270 */
[----:B------:R-:W-:-:S07]  /*4110*/  P2R R27, PR, RZ, 0x1 ;  /* 0x00000001ff1b7803 */ /* 0x000fce0000000000 */
[----:B------:R-:W-:Y:S02]  /*4120*/  @P0 IMAD.MOV.U32 R23, RZ, RZ, R10 ;  /* 0x000000ffff170224 */ /* 0x000fe400078e000a */
[----:B------:R-:W-:Y:S01]  /*4130*/  @P1 IMAD.MOV.U32 R23, RZ, RZ, R11 ;  /* 0x000000ffff171224 */ /* 0x000fe200078e000b */
[----:B------:R-:W-:Y:S01]  /*4140*/  ISETP.EQ.AND P0, PT, R22, RZ, PT ;  /* 0x000000ff1600720c */ /* 0x000fe20003f02270 */
[----:B------:R-:W-:Y:S02]  /*4150*/  @P2 IMAD.MOV.U32 R23, RZ, RZ, R12 ;  /* 0x000000ffff172224 */ /* 0x000fe400078e000c */
[----:B------:R-:W-:Y:S02]  /*4160*/  @P3 IMAD.MOV.U32 R23, RZ, RZ, R5 ;  /* 0x000000ffff173224 */ /* 0x000fe400078e0005 */
[----:B------:R-:W-:Y:S02]  /*4170*/  @P4 IMAD.MOV.U32 R23, RZ, RZ, R6 ;  /* 0x000000ffff174224 */ /* 0x000fe400078e0006 */
[----:B------:R-:W-:-:S02]  /*4180*/  @P5 IMAD.MOV.U32 R23, RZ, RZ, R7 ;  /* 0x000000ffff175224 */ /* 0x000fc400078e0007 */
[----:B------:R-:W-:Y:S01]  /*4190*/  @P6 IMAD.MOV.U32 R23, RZ, RZ, R8 ;  /* 0x000000ffff176224 */ /* 0x000fe200078e0008 */
[----:B------:R-:W-:Y:S02]  /*41a0*/  P2R R26, PR, RZ, 0x2 ;  /* 0x00000002ff1a7803 */ /* 0x000fe40000000000 */
[----:B------:R-:W-:Y:S02]  /*41b0*/  P2R R25, PR, RZ, 0x4 ;  /* 0x00000004ff197803 */ /* 0x000fe40000000000 */
[----:B------:R-:W-:Y:S02]  /*41c0*/  P2R R24, PR, RZ, 0x8 ;  /* 0x00000008ff187803 */ /* 0x000fe40000000000 */
[C---:B------:R-:W-:Y:S02]  /*41d0*/  ISETP.EQ.AND P3, PT, R22.reuse, 0x4, PT ;  /* 0x000000041600780c */ /* 0x040fe40003f62270 */
[C---:B------:R-:W-:Y:S02]  /*41e0*/  ISETP.EQ.AND P2, PT, R22.reuse, 0x8, PT ;  /* 0x000000081600780c */ /* 0x040fe40003f42270 */
[----:B------:R-:W-:-:S02]  /*41f0*/  ISETP.EQ.AND P1, PT, R22, 0xc, PT ;  /* 0x0000000c1600780c */ /* 0x000fc40003f22270 */
[----:B--2---:R-:W-:-:S05]  /*4200*/  IADD3 R28, PT, PT, R28, R23, RZ ;  /* 0x000000171c1c7210 */ /* 0x004fca0007ffe0ff */
        /* <DEDUP_REMOVED lines=12> */
[----:B------:R-:W-:Y:S01]  /*42d0*/  @P2 IMAD.MOV.U32 R37, RZ, RZ, R28 ;  /* 0x000000ffff252224 */ /* 0x000fe200078e001c */
[C---:B------:R-:W-:Y:S02]  /*42e0*/  ISETP.EQ.AND P2, PT, R22.reuse, 0x28, PT ;  /* 0x000000281600780c */ /* 0x040fe40003f42270 */
[----:B------:R-:W-:Y:S02]  /*42f0*/  @P1 MOV R38, R28 ;  /* 0x0000001c00261202 */ /* 0x000fe40000000f00 */
        /* <DEDUP_REMOVED lines=10> */
[----:B------:R-:W-:Y:S01]  /*43a0*/  ISETP.EQ.AND P0, PT, R22, 0x40, PT ;  /* 0x000000401600780c */ /* 0x000fe20003f02270 */
[--C-:B------:R-:W-:Y:S01]  /*43b0*/  @P3 IMAD.MOV.U32 R14, RZ, RZ, R28.reuse ;  /* 0x000000ffff0e3224 */ /* 0x100fe200078e001c */
[----:B------:R-:W-:Y:S01]  /*43c0*/  ISETP.NE.AND P3, PT, R24, RZ, PT ;  /* 0x000000ff1800720c */ /* 0x000fe20003f65270 */
[----:B------:R-:W-:Y:S01]  /*43d0*/  @P2 IMAD.MOV.U32 R15, RZ, RZ, R28 ;  /* 0x000000ffff0f2224 */ /* 0x000fe200078e001c */
[----:B------:R-:W-:-:S03]  /*43e0*/  ISETP.NE.AND P2, PT, R25, RZ, PT ;  /* 0x000000ff1900720c */ /* 0x000fc60003f45270 */
[----:B------:R-:W-:Y:S02]  /*43f0*/  @P1 MOV R16, R28 ;  /* 0x0000001c00101202 */ /* 0x000fe40000000f00 */
[----:B------:R-:W-:-:S04]  /*4400*/  ISETP.NE.AND P1, PT, R26, RZ, PT ;  /* 0x000000ff1a00720c */ /* 0x000fc80003f25270 */
[--C-:B------:R-:W-:Y:S01]  /*4410*/  @P0 IMAD.MOV.U32 R9, RZ, RZ, R28.reuse ;  /* 0x000000ffff090224 */ /* 0x100fe200078e001c */
[----:B------:R-:W-:Y:S01]  /*4420*/  ISETP.NE.AND P0, PT, R27, RZ, PT ;  /* 0x000000ff1b00720c */ /* 0x000fe20003f05270 */
[--C-:B------:R-:W-:Y:S01]  /*4430*/  @P3 IMAD.MOV.U32 R5, RZ, RZ, R28.reuse ;  /* 0x000000ffff053224 */ /* 0x100fe200078e001c */
[----:B------:R-:W-:Y:S01]  /*4440*/  @P6 MOV R8, R28 ;  /* 0x0000001c00086202 */ /* 0x000fe20000000f00 */
[--C-:B------:R-:W-:Y:S02]  /*4450*/  @P2 IMAD.MOV.U32 R12, RZ, RZ, R28.reuse ;  /* 0x000000ffff0c2224 */ /* 0x100fe400078e001c */
[--C-:B------:R-:W-:Y:S02]  /*4460*/  @P4 IMAD.MOV.U32 R6, RZ, RZ, R28.reuse ;  /* 0x000000ffff064224 */ /* 0x100fe400078e001c */
[--C-:B------:R-:W-:Y:S02]  /*4470*/  @P5 IMAD.MOV.U32 R7, RZ, RZ, R28.reuse ;  /* 0x000000ffff075224 */ /* 0x100fe400078e001c */
[----:B------:R-:W-:-:S04]  /*4480*/  @P1 IMAD.MOV.U32 R11, RZ, RZ, R28 ;  /* 0x000000ffff0b1224 */ /* 0x000fc800078e001c */
[----:B------:R-:W-:-:S07]  /*4490*/  @P0 IMAD.MOV.U32 R10, RZ, RZ, R28 ;  /* 0x000000ffff0a0224 */ /* 0x000fce00078e001c */
.L_x_5:
[----:B------:R-:W0:Y:S02]  /*44a0*/  LDC.64 R32, c[0x0][0x388] ;  /* 0x0000e200ff207b82 */ /* 0x000e240000000a00 */
[----:B0-----:R-:W2:Y:S04]  /*44b0*/  LDG.E R22, desc[UR6][R32.64+0x10] ;  /* 0x0000100620167981 */ /* 0x001ea8000c1e1900 */
[----:B------:R-:W3:Y:S01]  /*44c0*/  LDG.E R23, desc[UR6][R32.64+0x14] ;  /* 0x0000140620177981 */ /* 0x000ee2000c1e1900 */
[----:B------:R-:W-:Y:S04]  /*44d0*/  BSSY.RECONVERGENT B0, `(.L_x_8) ;  /* 0x00000e2000007945 */ /* 0x000fe80003800200 */
[----:B------:R-:W-:Y:S01]  /*44e0*/  BSSY.RELIABLE B1, `(.L_x_9) ;  /* 0x00000df000017945 */ /* 0x000fe20003800100 */
[----:B--2---:R-:W-:-:S05]  /*44f0*/  IMAD.IADD R24, R22, 0x1, R41 ;  /* 0x0000000116187824 */ /* 0x004fca00078e0229 */
[----:B---3--:R-:W-:-:S13]  /*4500*/  ISETP.GT.U32.AND P0, PT, R24, R23, PT ;  /* 0x000000171800720c */ /* 0x008fda0003f04070 */
[----:B------:R-:W-:Y:S05]  /*4510*/  @P0 BRA `(.L_x_10) ;  /* 0x0000000c006c0947 */ /* 0x000fea0003800000 */
[----:B------:R-:W2:Y:S04]  /*4520*/  LDG.E R23, desc[UR6][R32.64+0x18] ;  /* 0x0000180620177981 */ /* 0x000ea8000c1e1900 */
[----:B------:R-:W3:Y:S01]  /*4530*/  LDG.E R22, desc[UR6][R32.64+0x1c] ;  /* 0x00001c0620167981 */ /* 0x000ee2000c1e1900 */
[----:B--2---:R-:W-:-:S05]  /*4540*/  IMAD.IADD R23, R23, 0x1, R42 ;  /* 0x0000000117177824 */ /* 0x004fca00078e022a */
[----:B---3--:R-:W-:-:S13]  /*4550*/  ISETP.GT.U32.AND P0, PT, R23, R22, PT ;  /* 0x000000161700720c */ /* 0x008fda0003f04070 */
[----:B------:R-:W-:Y:S05]  /*4560*/  @!P0 BREAK.RELIABLE B1 ;  /* 0x0000000000018942 */ /* 0x000fea0003800100 */
[----:B------:R-:W-:Y:S05]  /*4570*/  @P0 BRA `(.L_x_10) ;  /* 0x0000000c00540947 */ /* 0x000fea0003800000 */
[----:B------:R-:W0:Y:S02]  /*4580*/  LDC.64 R46, c[0x0][0x390] ;  /* 0x0000e400ff2e7b82 */ /* 0x000e240000000a00 */
[----:B0-----:R-:W2:Y:S01]  /*4590*/  LDG.E R44, desc[UR6][R46.64+0x14] ;  /* 0x000014062e2c7981 */ /* 0x001ea2000c1e1900 */
[----:B------:R-:W-:Y:S02]  /*45a0*/  IMAD.IADD R23, R24, 0x1, -R23 ;  /* 0x0000000118177824 */ /* 0x000fe400078e0a17 */
[----:B------:R-:W-:Y:S01]  /*45b0*/  IMAD.MOV.U32 R22, RZ, RZ, RZ ;  /* 0x000000ffff167224 */ /* 0x000fe200078e00ff */
[----:B--2---:R-:W-:-:S13]  /*45c0*/  ISETP.GT.AND P0, PT, R44, RZ, PT ;  /* 0x000000ff2c00720c */ /* 0x004fda0003f04270 */
[----:B------:R-:W-:Y:S05]  /*45d0*/  @!P0 BRA `(.L_x_11) ;  /* 0x0000000c00448947 */ /* 0x000fea0003800000 */
[----:B------:R0:W5:Y:S04]  /*45e0*/  LDG.E.64 R24, desc[UR6][R46.64+0x8] ;  /* 0x000008062e187981 */ /* 0x000168000c1e1b00 */
[----:B-----5:R0:W5:Y:S04]  /*45f0*/  LDG.E.64 R26, desc[UR6][R46.64+0x18] ;  /* 0x000018062e1a7981 */ /* 0x020168000c1e1b00 */
[----:B------:R0:W5:Y:S04]  /*4600*/  LDG.E.64 R28, desc[UR6][R32.64+0x8] ;  /* 0x00000806201c7981 */ /* 0x000168000c1e1b00 */
[----:B------:R0:W5:Y:S01]  /*4610*/  LDG.E.64 R30, desc[UR6][R32.64] ;  /* 0x00000006201e7981 */ /* 0x000162000c1e1b00 */
[----:B------:R-:W-:-:S02]  /*4620*/  IMAD.MOV.U32 R45, RZ, RZ, RZ ;  /* 0x000000ffff2d7224 */ /* 0x000fc400078e00ff */
[----:B------:R-:W-:-:S07]  /*4630*/  IMAD.MOV.U32 R22, RZ, RZ, RZ ;  /* 0x000000ffff167224 */ /* 0x000fce00078e00ff */
.L_x_24:
[----:B------:R-:W-:-:S05]  /*4640*/  IMAD.WIDE.U32 R48, R45, 0x4, R24 ;  /* 0x000000042d307825 */ /* 0x000fca00078e0018 */
[----:B0-----:R0:W2:Y:S01]  /*4650*/  LDG.E R47, desc[UR6][R48.64] ;  /* 0x00000006302f7981 */ /* 0x0010a2000c1e1900 */
[----:B------:R-:W-:Y:S02]  /*4660*/  IMAD.SHL.U32 R46, R4, 0x2, RZ ;  /* 0x00000002042e7824 */ /* 0x000fe400078e00ff */
[----:B------:R-:W-:-:S03]  /*4670*/  IMAD.MOV.U32 R32, RZ, RZ, RZ ;  /* 0x000000ffff207224 */ /* 0x000fc600078e00ff */
[----:B------:R-:W-:-:S04]  /*4680*/  IABS R50, R46 ;  /* 0x0000002e00327213 */ /* 0x000fc80000000000 */
[----:B------:R-:W1:Y:S08]  /*4690*/  I2F.RP R52, R50 ;  /* 0x0000003200347306 */ /* 0x000e700000209400 */
[----:B-1----:R-:W1:Y:S02]  /*46a0*/  MUFU.RCP R52, R52 ;  /* 0x0000003400347308 */ /* 0x002e640000001000 */
[----:B-1----:R-:W-:-:S06]  /*46b0*/  IADD3 R53, PT, PT, R52, 0xffffffe, RZ ;  /* 0x0ffffffe34357810 */ /* 0x002fcc0007ffe0ff */
[----:B------:R-:W1:Y:S02]  /*46c0*/  F2I.FTZ.U32.TRUNC.NTZ R33, R53 ;  /* 0x0000003500217305 */ /* 0x000e64000021f000 */
[----:B-1----:R-:W-:-:S04]  /*46d0*/  IMAD.MOV R51, RZ, RZ, -R33 ;  /* 0x000000ffff337224 */ /* 0x002fc800078e0a21 */
[----:B------:R-:W-:-:S04]  /*46e0*/  IMAD R51, R51, R50, RZ ;  /* 0x0000003233337224 */ /* 0x000fc800078e02ff */
[----:B0-----:R-:W-:-:S04]  /*46f0*/  IMAD.HI.U32 R48, R33, R51, R32 ;  /* 0x0000003321307227 */ /* 0x001fc800078e0020 */
[----:B--2--5:R-:W-:-:S05]  /*4700*/  IMAD.WIDE.U32 R32, R47, 0xc, R28 ;  /* 0x0000000c2f207825 */ /* 0x024fca00078e001c */
[----:B------:R-:W2:Y:S01]  /*4710*/  LDG.E R51, desc[UR6][R32.64] ;  /* 0x0000000620337981 */ /* 0x000ea2000c1e1900 */
[----:B------:R-:W-:-:S03]  /*4720*/  IABS R52, R46 ;  /* 0x0000002e00347213 */ /* 0x000fc60000000000 */
[----:B------:R0:W5:Y:S02]  /*4730*/  LDG.E R49, desc[UR6][R32.64+0x4] ;  /* 0x0000040620317981 */ /* 0x000164000c1e1900 */
[----:B------:R-:W-:Y:S01]  /*4740*/  IMAD.MOV R52, RZ, RZ, -R52 ;  /* 0x000000ffff347224 */ /* 0x000fe200078e0a34 */
[----:B--2---:R-:W-:Y:S02]  /*4750*/  IABS R53, R51 ;  /* 0x0000003300357213 */ /* 0x004fe40000000000 */
[----:B------:R-:W-:-:S03]  /*4760*/  ISETP.GE.AND P1, PT, R51, RZ, PT ;  /* 0x000000ff3300720c */ /* 0x000fc60003f26270 */
[----:B------:R-:W-:-:S04]  /*4770*/  IMAD.HI.U32 R48, R48, R53, RZ ;  /* 0x0000003530307227 */ /* 0x000fc800078e00ff */
[----:B------:R-:W-:-:S05]  /*4780*/  IMAD R53, R48, R52, R53 ;  /* 0x0000003430357224 */ /* 0x000fca00078e0235 */
[----:B------:R-:W-:-:S13]  /*4790*/  ISETP.GT.U32.AND P0, PT, R50, R53, PT ;  /* 0x000000353200720c */ /* 0x000fda0003f04070 */
[----:B------:R-:W-:-:S05]  /*47a0*/  @!P0 IMAD.IADD R53, R53, 0x1, -R50 ;  /* 0x0000000135358824 */ /* 0x000fca00078e0a32 */
[----:B------:R-:W-:-:S13]  /*47b0*/  ISETP.GT.U32.AND P0, PT, R50, R53, PT ;  /* 0x000000353200720c */ /* 0x000fda0003f04070 */
[----:B------:R-:W-:Y:S01]  /*47c0*/  @!P0 IMAD.IADD R53, R53, 0x1, -R50 ;  /* 0x0000000135358824 */ /* 0x000fe200078e0a32 */
[----:B------:R-:W-:-:S03]  /*47d0*/  ISETP.NE.AND P0, PT, R46, RZ, PT ;  /* 0x000000ff2e00720c */ /* 0x000fc60003f05270 */
[----:B------:R-:W-:-:S10]  /*47e0*/  @!P1 IMAD.MOV R53, RZ, RZ, -R53 ;  /* 0x000000ffff359224 */ /* 0x000fd400078e0a35 */
[----:B------:R-:W-:-:S05]  /*47f0*/  @!P0 LOP3.LUT R53, RZ, R46, RZ, 0x33, !PT ;  /* 0x0000002eff358212 */ /* 0x000fca00078e33ff */
[----:B0-----:R-:W-:-:S06]  /*4800*/  IMAD.WIDE R32, R53, 0xc, R26 ;  /* 0x0000000c35207825 */ /* 0x001fcc00078e021a */
[----:B------:R-:W2:Y:S01]  /*4810*/  LDG.E R32, desc[UR6][R32.64+0x8] ;  /* 0x0000080620207981 */ /* 0x000ea2000c1e1900 */
[----:B------:R-:W-:Y:S01]  /*4820*/  VIADD R45, R45, 0x1 ;  /* 0x000000012d2d7836 */ /* 0x000fe20000000000 */
[----:B------:R-:W-:-:S04]  /*4830*/  MOV R53, R4 ;  /* 0x0000000400357202 */ /* 0x000fc80000000f00 */
[----:B------:R-:W-:Y:S02]  /*4840*/  ISETP.NE.AND P0, PT, R45, R44, PT ;  /* 0x0000002c2d00720c */ /* 0x000fe40003f05270 */
[----:B--2---:R-:W-:-:S13]  /*4850*/  ISETP.NE.AND P1, PT, R32, -0x1, PT ;  /* 0xffffffff2000780c */ /* 0x004fda0003f25270 */
[----:B------:R-:W-:Y:S05]  /*4860*/  @!P1 BRA `(.L_x_12) ;  /* 0x0000000000289947 */ /* 0x000fea0003800000 */
.L_x_14:
[----:B------:R-:W-:-:S05]  /*4870*/  IMAD.WIDE R32, R32, 0xc, R26 ;  /* 0x0000000c20207825 */ /* 0x000fca00078e021a */
[----:B------:R-:W2:Y:S02]  /*4880*/  LDG.E R48, desc[UR6][R32.64] ;  /* 0x0000000620307981 */ /* 0x000ea4000c1e1900 */
[----:B--2---:R-:W-:-:S13]  /*4890*/  ISETP.NE.AND P1, PT, R48, R51, PT ;  /* 0x000000333000720c */ /* 0x004fda0003f25270 */
[----:B------:R-:W-:Y:S05]  /*48a0*/  @!P1 BRA `(.L_x_13) ;  /* 0x0000000000149947 */ /* 0x000fea0003800000 */
[----:B------:R-:W2:Y:S02]  /*48b0*/  LDG.E R32, desc[UR6][R32.64+0x8] ;  /* 0x0000080620207981 */ /* 0x000ea4000c1e1900 */
[----:B--2---:R-:W-:-:S13]  /*48c0*/  ISETP.NE.AND P1, PT, R32, -0x1, PT ;  /* 0xffffffff2000780c */ /* 0x004fda0003f25270 */
[----:B------:R-:W-:Y:S05]  /*48d0*/  @P1 BRA `(.L_x_14) ;  /* 0xfffffffc00e41947 */ /* 0x000fea000383ffff */
[----:B------:R-:W-:Y:S01]  /*48e0*/  IMAD.MOV.U32 R53, RZ, RZ, R4 ;  /* 0x000000ffff357224 */ /* 0x000fe200078e0004 */
[----:B------:R-:W-:Y:S06]  /*48f0*/  BRA `(.L_x_12) ;  /* 0x0000000000047947 */ /* 0x000fec0003800000 */
.L_x_13:
[----:B------:R0:W5:Y:S02]  /*4900*/  LDG.E R53, desc[UR6][R32.64+0x4] ;  /* 0x0000040620357981 */ /* 0x000164000c1e1900 */
.L_x_12:
[----:B-----5:R-:W-:-:S13]  /*4910*/  ISETP.GE.AND P1, PT, R53, R4, PT ;  /* 0x000000043500720c */ /* 0x020fda0003f26270 */
[----:B------:R-:W-:Y:S05]  /*4920*/  @P1 BRA `(.L_x_15) ;  /* 0x0000000000cc1947 */ /* 0x000fea0003800000 */
[----:B------:R-:W-:Y:S02]  /*4930*/  UMOV UR4, 0x10 ;  /* 0x0000001000047882 */ /* 0x000fe40000000000 */
[----:B0-----:R-:W-:-:S04]  /*4940*/  LEA R32, R53, UR4, 0x2 ;  /* 0x0000000435207c11 */ /* 0x001fc8000f8e10ff */
[C---:B------:R-:W-:Y:S02]  /*4950*/  ISETP.EQ.AND P2, PT, R32.reuse, RZ, PT ;  /* 0x000000ff2000720c */ /* 0x040fe40003f42270 */
[C---:B------:R-:W-:Y:S02]  /*4960*/  ISETP.EQ.AND P3, PT, R32.reuse, 0x4, PT ;  /* 0x000000042000780c */ /* 0x040fe40003f62270 */
[C---:B------:R-:W-:Y:S02]  /*4970*/  ISETP.EQ.AND P6, PT, R32.reuse, 0x8, PT ;  /* 0x000000082000780c */ /* 0x040fe40003fc2270 */
[C---:B------:R-:W-:Y:S02]  /*4980*/  ISETP.EQ.AND P1, PT, R32.reuse, 0xc, PT ;  /* 0x0000000c2000780c */ /* 0x040fe40003f22270 */
[C---:B------:R-:W-:Y:S02]  /*4990*/  ISETP.EQ.AND P4, PT, R32.reuse, 0x10, PT ;  /* 0x000000102000780c */ /* 0x040fe40003f82270 */
[----:B------:R-:W-:-:S03]  /*49a0*/  ISETP.EQ.AND P5, PT, R32, 0x14, PT ;  /* 0x000000142000780c */ /* 0x000fc60003fa2270 */
[----:B------:R-:W-:Y:S01]  /*49b0*/  @P2 IMAD.MOV.U32 R48, RZ, RZ, R41 ;  /* 0x000000ffff302224 */ /* 0x000fe200078e0029 */
[C---:B------:R-:W-:Y:S01]  /*49c0*/  ISETP.EQ.AND P2, PT, R32.reuse, 0x18, PT ;  /* 0x000000182000780c */ /* 0x040fe20003f42270 */
[----:B------:R-:W-:Y:S01]  /*49d0*/  @P3 IMAD.MOV.U32 R48, RZ, RZ, R42 ;  /* 0x000000ffff303224 */ /* 0x000fe200078e002a */
[C---:B------:R-:W-:Y:S01]  /*49e0*/  ISETP.EQ.AND P3, PT, R32.reuse, 0x1c, PT ;  /* 0x0000001c2000780c */ /* 0x040fe20003f62270 */
[----:B------:R-:W-:Y:S02]  /*49f0*/  @P6 IMAD.MOV.U32 R48, RZ, RZ, R39 ;  /* 0x000000ffff306224 */ /* 0x000fe400078e0027 */
[----:B------:R-:W-:Y:S01]  /*4a00*/  @P1 IMAD.MOV.U32 R48, RZ, RZ, R40 ;  /* 0x000000ffff301224 */ /* 0x000fe200078e0028 */
[C---:B------:R-:W-:Y:S01]  /*4a10*/  ISETP.EQ.AND P1, PT, R32.reuse, 0x24, PT ;  /* 0x000000242000780c */ /* 0x040fe20003f22270 */
[----:B------:R-:W-:Y:S01]  /*4a20*/  @P4 IMAD.MOV.U32 R48, RZ, RZ, R35 ;  /* 0x000000ffff304224 */ /* 0x000fe200078e0023 */
[----:B------:R-:W-:Y:S01]  /*4a30*/  ISETP.EQ.AND P4, PT, R32, 0x20, PT ;  /* 0x000000202000780c */ /* 0x000fe20003f82270 */
[----:B------:R-:W-:-:S04]  /*4a40*/  @P5 IMAD.MOV.U32 R48, RZ, RZ, R36 ;  /* 0x000000ffff305224 */ /* 0x000fc800078e0024 */
[----:B------:R-:W-:Y:S02]  /*4a50*/  @P2 MOV R48, R37 ;  /* 0x0000002500302202 */ /* 0x000fe40000000f00 */
[C---:B------:R-:W-:Y:S01]  /*4a60*/  ISETP.EQ.AND P2, PT, R32.reuse, 0x28, PT ;  /* 0x000000282000780c */ /* 0x040fe20003f42270 */
[----:B------:R-:W-:Y:S01]  /*4a70*/  @P3 IMAD.MOV.U32 R48, RZ, RZ, R38 ;  /* 0x000000ffff303224 */ /* 0x000fe200078e0026 */
[----:B------:R-:W-:-:S04]  /*4a80*/  ISETP.EQ.AND P3, PT, R32, 0x2c, PT ;  /* 0x0000002c2000780c */ /* 0x000fc80003f62270 */
[----:B------:R-:W-:Y:S01]  /*4a90*/  @P4 IMAD.MOV.U32 R48, RZ, RZ, R17 ;  /* 0x000000ffff304224 */ /* 0x000fe200078e0011 */
        /* <DEDUP_REMOVED lines=11> */
[----:B------:R-:W-:Y:S02]  /*4b50*/  @P2 MOV R48, R15 ;  /* 0x0000000f00302202 */ /* 0x000fe40000000f00 */
[C---:B------:R-:W-:Y:S01]  /*4b60*/  ISETP.EQ.AND P2, PT, R32.reuse, 0x48, PT ;  /* 0x000000482000780c */ /* 0x040fe20003f42270 */
[----:B------:R-:W-:Y:S01]  /*4b70*/  @P3 IMAD.MOV.U32 R48, RZ, RZ, R16 ;  /* 0x000000ffff303224 */ /* 0x000fe200078e0010 */
[----:B------:R-:W-:-:S03]  /*4b80*/  ISETP.EQ.AND P3, PT, R32, 0x4c, PT ;  /* 0x0000004c2000780c */ /* 0x000fc60003f62270 */
[----:B------:R-:W-:Y:S01]  /*4b90*/  @P4 IMAD.MOV.U32 R48, RZ, RZ, R9 ;  /* 0x000000ffff304224 */ /* 0x000fe200078e0009 */
[C---:B------:R-:W-:Y:S01]  /*4ba0*/  ISETP.EQ.AND P4, PT, R32.reuse, 0x50, PT ;  /* 0x000000502000780c */ /* 0x040fe20003f82270 */
[----:B------:R-:W-:Y:S01]  /*4bb0*/  @P1 IMAD.MOV.U32 R48, RZ, RZ, R10 ;  /* 0x000000ffff301224 */ /* 0x000fe200078e000a */
[----:B------:R-:W-:-:S05]  /*4bc0*/  ISETP.EQ.AND P1, PT, R32, 0x54, PT ;  /* 0x000000542000780c */ /* 0x000fca0003f22270 */
[----:B------:R-:W-:Y:S01]  /*4bd0*/  @P2 IMAD.MOV.U32 R48, RZ, RZ, R11 ;  /* 0x000000ffff302224 */ /* 0x000fe200078e000b */
[C---:B------:R-:W-:Y:S01]  /*4be0*/  ISETP.EQ.AND P2, PT, R32.reuse, 0x58, PT ;  /* 0x000000582000780c */ /* 0x040fe20003f42270 */
[----:B------:R-:W-:Y:S01]  /*4bf0*/  @P3 IMAD.MOV.U32 R48, RZ, RZ, R12 ;  /* 0x000000ffff303224 */ /* 0x000fe200078e000c */
[----:B------:R-:W-:-:S03]  /*4c00*/  ISETP.EQ.AND P3, PT, R32, 0x5c, PT ;  /* 0x0000005c2000780c */ /* 0x000fc60003f62270 */
[----:B------:R-:W-:Y:S02]  /*4c10*/  @P4 IMAD.MOV.U32 R48, RZ, RZ, R5 ;  /* 0x000000ffff304224 */ /* 0x000fe400078e0005 */
[----:B------:R-:W-:-:S06]  /*4c20*/  @P1 IMAD.MOV.U32 R48, RZ, RZ, R6 ;  /* 0x000000ffff301224 */ /* 0x000fcc00078e0006 */
[----:B------:R-:W-:Y:S02]  /*4c30*/  @P2 MOV R48, R7 ;  /* 0x0000000700302202 */ /* 0x000fe40000000f00 */
[----:B------:R-:W-:Y:S01]  /*4c40*/  @P3 IMAD.MOV.U32 R48, RZ, RZ, R8 ;  /* 0x000000ffff303224 */ /* 0x000fe200078e0008 */
[----:B------:R-:W-:Y:S06]  /*4c50*/  BRA `(.L_x_16) ;  /* 0x0000000000087947 */ /* 0x000fec0003800000 */
.L_x_15:
[----:B0-----:R-:W-:-:S05]  /*4c60*/  IMAD.WIDE.U32 R32, R51, 0x8, R30 ;  /* 0x0000000833207825 */ /* 0x001fca00078e001e */
[----:B------:R0:W5:Y:S02]  /*4c70*/  LDG.E R48, desc[UR6][R32.64+0x4] ;  /* 0x0000040620307981 */ /* 0x000164000c1e1900 */
.L_x_16:
[----:B------:R-:W-:Y:S01]  /*4c80*/  IABS R50, R46 ;  /* 0x0000002e00327213 */ /* 0x000fe20000000000 */
[----:B0-----:R-:W-:Y:S01]  /*4c90*/  IMAD.MOV.U32 R32, RZ, RZ, RZ ;  /* 0x000000ffff207224 */ /* 0x001fe200078e00ff */
[----:B------:R-:W-:Y:S02]  /*4ca0*/  ISETP.GE.AND P2, PT, R49, RZ, PT ;  /* 0x000000ff3100720c */ /* 0x000fe40003f46270 */
[----:B------:R-:W0:Y:S08]  /*4cb0*/  I2F.RP R51, R50 ;  /* 0x0000003200337306 */ /* 0x000e300000209400 */
[----:B0-----:R-:W0:Y:S02]  /*4cc0*/  MUFU.RCP R51, R51 ;  /* 0x0000003300337308 */ /* 0x001e240000001000 */
[----:B0-----:R-:W-:-:S06]  /*4cd0*/  VIADD R52, R51, 0xffffffe ;  /* 0x0ffffffe33347836 */ /* 0x001fcc0000000000 */
[----:B------:R-:W0:Y:S02]  /*4ce0*/  F2I.FTZ.U32.TRUNC.NTZ R33, R52 ;  /* 0x0000003400217305 */ /* 0x000e24000021f000 */
[----:B0-----:R-:W-:-:S04]  /*4cf0*/  IMAD.MOV R53, RZ, RZ, -R33 ;  /* 0x000000ffff357224 */ /* 0x001fc800078e0a21 */
[----:B------:R-:W-:-:S04]  /*4d00*/  IMAD R53, R53, R50, RZ ;  /* 0x0000003235357224 */ /* 0x000fc800078e02ff */
[----:B------:R-:W-:Y:S01]  /*4d10*/  IMAD.HI.U32 R32, R33, R53, R32 ;  /* 0x0000003521207227 */ /* 0x000fe200078e0020 */
[----:B------:R-:W-:Y:S02]  /*4d20*/  IABS R53, R46 ;  /* 0x0000002e00357213 */ /* 0x000fe40000000000 */
[----:B------:R-:W-:-:S03]  /*4d30*/  IABS R33, R49 ;  /* 0x0000003100217213 */ /* 0x000fc60000000000 */
[----:B------:R-:W-:Y:S02]  /*4d40*/  IMAD.MOV R51, RZ, RZ, -R53 ;  /* 0x000000ffff337224 */ /* 0x000fe400078e0a35 */
[----:B------:R-:W-:-:S04]  /*4d50*/  IMAD.HI.U32 R32, R32, R33, RZ ;  /* 0x0000002120207227 */ /* 0x000fc800078e00ff */
[----:B------:R-:W-:-:S05]  /*4d60*/  IMAD R33, R32, R51, R33 ;  /* 0x0000003320217224 */ /* 0x000fca00078e0221 */
[----:B------:R-:W-:-:S13]  /*4d70*/  ISETP.GT.U32.AND P1, PT, R50, R33, PT ;  /* 0x000000213200720c */ /* 0x000fda0003f24070 */
[----:B------:R-:W-:-:S05]  /*4d80*/  @!P1 IMAD.IADD R33, R33, 0x1, -R50 ;  /* 0x0000000121219824 */ /* 0x000fca00078e0a32 */
[----:B------:R-:W-:-:S13]  /*4d90*/  ISETP.GT.U32.AND P1, PT, R50, R33, PT ;  /* 0x000000213200720c */ /* 0x000fda0003f24070 */
[----:B------:R-:W-:Y:S01]  /*4da0*/  @!P1 IMAD.IADD R33, R33, 0x1, -R50 ;  /* 0x0000000121219824 */ /* 0x000fe200078e0a32 */
[----:B------:R-:W-:-:S04]  /*4db0*/  ISETP.NE.AND P1, PT, R46, RZ, PT ;  /* 0x000000ff2e00720c */ /* 0x000fc80003f25270 */
[----:B------:R-:W-:-:S09]  /*4dc0*/  @!P2 IADD3 R33, PT, PT, -R33, RZ, RZ ;  /* 0x000000ff2121a210 */ /* 0x000fd20007ffe1ff */
[----:B------:R-:W-:-:S05]  /*4dd0*/  @!P1 LOP3.LUT R33, RZ, R46, RZ, 0x33, !PT ;  /* 0x0000002eff219212 */ /* 0x000fca00078e33ff */
[----:B------:R-:W-:-:S06]  /*4de0*/  IMAD.WIDE R32, R33, 0xc, R26 ;  /* 0x0000000c21207825 */ /* 0x000fcc00078e021a */
[----:B------:R-:W2:Y:S01]  /*4df0*/  LDG.E R32, desc[UR6][R32.64+0x8] ;  /* 0x0000080620207981 */ /* 0x000ea2000c1e1900 */
[----:B------:R-:W-:Y:S01]  /*4e00*/  IMAD.MOV.U32 R51, RZ, RZ, R4 ;  /* 0x000000ffff337224 */ /* 0x000fe200078e0004 */
[----:B--2---:R-:W-:-:S13]  /*4e10*/  ISETP.NE.AND P1, PT, R32, -0x1, PT ;  /* 0xffffffff2000780c */ /* 0x004fda0003f25270 */
[----:B------:R-:W-:Y:S05]  /*4e20*/  @!P1 BRA `(.L_x_17) ;  /* 0x0000000000289947 */ /* 0x000fea0003800000 */
.L_x_19:
        /* <DEDUP_REMOVED lines=9> */
.L_x_18:
[----:B------:R0:W5:Y:S02]  /*4ec0*/  LDG.E R51, desc[UR6][R32.64+0x4] ;  /* 0x0000040620337981 */ /* 0x000164000c1e1900 */
.L_x_17:
        /* <DEDUP_REMOVED lines=18> */
[----:B------:R-:W-:Y:S02]  /*4ff0*/  ISETP.EQ.AND P4, PT, R33, 0x20, PT ;  /* 0x000000202100780c */ /* 0x000fe40003f82270 */
[----:B------:R-:W-:-:S03]  /*5000*/  @P5 MOV R32, R36 ;  /* 0x0000002400205202 */ /* 0x000fc60000000f00 */
        /* <DEDUP_REMOVED lines=13> */
[C---:B------:R-:W-:Y:S02]  /*50e0*/  ISETP.EQ.AND P4, PT, R33.reuse, 0x40, PT ;  /* 0x000000402100780c */ /* 0x040fe40003f82270 */
[----:B------:R-:W-:Y:S02]  /*50f0*/  @P1 MOV R32, R14 ;  /* 0x0000000e00201202 */ /* 0x000fe40000000f00 */
[C---:B------:R-:W-:Y:S01]  /*5100*/  ISETP.EQ.AND P1, PT, R33.reuse, 0x44, PT ;  /* 0x000000442100780c */ /* 0x040fe20003f22270 */
[----:B------:R-:W-:Y:S01]  /*5110*/  @P2 IMAD.MOV.U32 R32, RZ, RZ, R15 ;  /* 0x000000ffff202224 */ /* 0x000fe200078e000f */
[C---:B------:R-:W-:Y:S01]  /*5120*/  ISETP.EQ.AND P2, PT, R33.reuse, 0x48, PT ;  /* 0x000000482100780c */ /* 0x040fe20003f42270 */
[----:B------:R-:W-:Y:S01]  /*5130*/  @P3 IMAD.MOV.U32 R32, RZ, RZ, R16 ;  /* 0x000000ffff203224 */ /* 0x000fe200078e0010 */
[----:B------:R-:W-:-:S05]  /*5140*/  ISETP.EQ.AND P3, PT, R33, 0x4c, PT ;  /* 0x0000004c2100780c */ /* 0x000fca0003f62270 */
[----:B------:R-:W-:Y:S01]  /*5150*/  @P4 IMAD.MOV.U32 R32, RZ, RZ, R9 ;  /* 0x000000ffff204224 */ /* 0x000fe200078e0009 */
[----:B------:R-:W-:-:S03]  /*5160*/  ISETP.EQ.AND P4, PT, R33, 0x50, PT ;  /* 0x000000502100780c */ /* 0x000fc60003f82270 */
[----:B------:R-:W-:Y:S01]  /*5170*/  @P1 IMAD.MOV.U32 R32, RZ, RZ, R10 ;  /* 0x000000ffff201224 */ /* 0x000fe200078e000a */
[C---:B------:R-:W-:Y:S01]  /*5180*/  ISETP.EQ.AND P1, PT, R33.reuse, 0x54, PT ;  /* 0x000000542100780c */ /* 0x040fe20003f22270 */
[----:B------:R-:W-:Y:S01]  /*5190*/  @P2 IMAD.MOV.U32 R32, RZ, RZ, R11 ;  /* 0x000000ffff202224 */ /* 0x000fe200078e000b */
[C---:B------:R-:W-:Y:S01]  /*51a0*/  ISETP.EQ.AND P2, PT, R33.reuse, 0x58, PT ;  /* 0x000000582100780c */ /* 0x040fe20003f42270 */
[----:B------:R-:W-:Y:S01]  /*51b0*/  @P3 IMAD.MOV.U32 R32, RZ, RZ, R12 ;  /* 0x000000ffff203224 */ /* 0x000fe200078e000c */
[----:B------:R-:W-:-:S05]  /*51c0*/  ISETP.EQ.AND P3, PT, R33, 0x5c, PT ;  /* 0x0000005c2100780c */ /* 0x000fca0003f62270 */
[----:B------:R-:W-:-:S04]  /*51d0*/  @P4 IMAD.MOV.U32 R32, RZ, RZ, R5 ;  /* 0x000000ffff204224 */ /* 0x000fc800078e0005 */
[----:B------:R-:W-:Y:S02]  /*51e0*/  @P1 MOV R32, R6 ;  /* 0x0000000600201202 */ /* 0x000fe40000000f00 */
[----:B------:R-:W-:Y:S02]  /*51f0*/  @P2 IMAD.MOV.U32 R32, RZ, RZ, R7 ;  /* 0x000000ffff202224 */ /* 0x000fe400078e0007 */
[----:B------:R-:W-:Y:S01]  /*5200*/  @P3 IMAD.MOV.U32 R32, RZ, RZ, R8 ;  /* 0x000000ffff203224 */ /* 0x000fe200078e0008 */
[----:B------:R-:W-:Y:S06]  /*5210*/  BRA `(.L_x_21) ;  /* 0x0000000000087947 */ /* 0x000fec0003800000 */
.L_x_20:
[----:B0-----:R-:W-:-:S06]  /*5220*/  IMAD.WIDE.U32 R32, R49, 0x8, R30 ;  /* 0x0000000831207825 */ /* 0x001fcc00078e001e */
[----:B------:R0:W5:Y:S02]  /*5230*/  LDG.E R32, desc[UR6][R32.64+0x4] ;  /* 0x0000040620207981 */ /* 0x000164000c1e1900 */
.L_x_21:
[----:B-----5:R-:W-:Y:S01]  /*5240*/  ISETP.NE.AND P1, PT, R48, R32, PT ;  /* 0x000000203000720c */ /* 0x020fe20003f25270 */
[----:B------:R-:W-:-:S12]  /*5250*/  BSSY.RECONVERGENT B2, `(.L_x_22) ;  /* 0x0000005000027945 */ /* 0x000fd80003800200 */
[----:B------:R-:W-:Y:S05]  /*5260*/  @!P1 BRA `(.L_x_23) ;  /* 0x00000000000c9947 */ /* 0x000fea0003800000 */
[----:B0-----:R-:W-:-:S06]  /*5270*/  IMAD.WIDE.U32 R32, R47, 0xc, R28 ;  /* 0x0000000c2f207825 */ /* 0x001fcc00078e001c */
[----:B------:R-:W2:Y:S02]  /*5280*/  LDG.E R33, desc[UR6][R32.64+0x8] ;  /* 0x0000080620217981 */ /* 0x000ea4000c1e1900 */
[----:B--2---:R-:W-:-:S07]  /*5290*/  IMAD.IADD R22, R22, 0x1, R33 ;  /* 0x0000000116167824 */ /* 0x004fce00078e0221 */
.L_x_23:
[----:B------:R-:W-:Y:S05]  /*52a0*/  BSYNC.RECONVERGENT B2 ;  /* 0x0000000000027941 */ /* 0x000fea0003800200 */
.L_x_22:
[----:B------:R-:W-:Y:S05]  /*52b0*/  @P0 BRA `(.L_x_24) ;  /* 0xfffffff000e00947 */ /* 0x000fea000383ffff */
[----:B------:R-:W-:Y:S05]  /*52c0*/  BRA `(.L_x_11) ;  /* 0x0000000000087947 */ /* 0x000fea0003800000 */
.L_x_10:
[----:B------:R-:W-:Y:S05]  /*52d0*/  BSYNC.RELIABLE B1 ;  /* 0x0000000000017941 */ /* 0x000fea0003800100 */
.L_x_9:
[----:B------:R1:W5:Y:S02]  /*52e0*/  LDG.E.64 R22, desc[UR6][R32.64+0x20] ;  /* 0x0000200620167981 */ /* 0x000364000c1e1b00 */
.L_x_11:
[----:B------:R-:W-:Y:S05]  /*52f0*/  BSYNC.RECONVERGENT B0 ;  /* 0x0000000000007941 */ /* 0x000fea0003800200 */
.L_x_8:
[----:B------:R-:W2:Y:S01]  /*5300*/  LDCU UR4, c[0x0][0x360] ;  /* 0x00006c00ff0477ac */ /* 0x000ea20008000800 */
[----:B------:R-:W2:Y:S01]  /*5310*/  LDC R25, c[0x0][0x370] ;  /* 0x0000dc00ff197b82 */ /* 0x000ea20000000800 */
[----:B-----5:R-:W-:Y:S01]  /*5320*/  ISETP.GE.AND P0, PT, R23, R2, PT ;  /* 0x000000021700720c */ /* 0x020fe20003f06270 */
[----:B------:R-:W3:Y:S03]  /*5330*/  LDCU UR5, c[0x0][0x39c] ;  /* 0x00007380ff0577ac */ /* 0x000ee60008000800 */
[----:B------:R-:W-:-:S04]  /*5340*/  ISETP.NE.OR P0, PT, R22, R3, P0 ;  /* 0x000000031600720c */ /* 0x000fc80000705670 */
[----:B------:R-:W-:-:S13]  /*5350*/  ISETP.GE.AND P0, PT, R22, R3, P0 ;  /* 0x000000031600720c */ /* 0x000fda0000706270 */
[----:B------:R2:W-:Y:S01]  /*5360*/  @!P0 STG.E desc[UR6][R20.64+0x8], R0 ;  /* 0x0000080014008986 */ /* 0x0005e2000c101906 */
[----:B------:R-:W-:Y:S02]  /*5370*/  @!P0 IMAD.MOV.U32 R2, RZ, RZ, R23 ;  /* 0x000000ffff028224 */ /* 0x000fe400078e0017 */
[----:B------:R-:W-:Y:S01]  /*5380*/  @!P0 IMAD.MOV.U32 R3, RZ, RZ, R22 ;  /* 0x000000ffff038224 */ /* 0x000fe200078e0016 */
[----:B------:R4:W-:Y:S04]  /*5390*/  @!P0 STG.E desc[UR6][R20.64], R22 ;  /* 0x0000001614008986 */ /* 0x0009e8000c101906 */
[----:B------:R4:W-:Y:S01]  /*53a0*/  @!P0 STG.E desc[UR6][R20.64+0x4], R23 ;  /* 0x0000041714008986 */ /* 0x0009e2000c101906 */
[----:B--2---:R-:W-:-:S05]  /*53b0*/  IMAD R0, R25, UR4, R0 ;  /* 0x0000000419007c24 */ /* 0x004fca000f8e0200 */
[----:B---3--:R-:W-:-:S13]  /*53c0*/  ISETP.GE.U32.AND P1, PT, R0, UR5, PT ;  /* 0x0000000500007c0c */ /* 0x008fda000bf26070 */
[----:B----4-:R-:W-:Y:S05]  /*53d0*/  @!P1 BRA `(.L_x_25) ;  /* 0xffffffac004c9947 */ /* 0x010fea000383ffff */
[----:B------:R-:W-:Y:S05]  /*53e0*/  EXIT ;  /* 0x000000000000794d */ /* 0x000fea0003800000 */
.L_x_26:
[----:B------:R-:W-:-:S00]  /*53f0*/  BRA `(.L_x_26) ;  /* 0xfffffffc00fc7947 */ /* 0x000fc0000383ffff */
[----:B------:R-:W-:-:S00]  /*5400*/  NOP ;  /* 0x0000000000007918 */ /* 0x000fc00000000000 */
[----:B------:R-:W-:-:S00]  /*5410*/  NOP ;  /* 0x0000000000007918 */ /* 0x000fc00000000000 */
[----:B------:R-:W-:-:S00]  /*5420*/  NOP ;  /* 0x0000000000007918 */ /* 0x000fc00000000000 */
[----:B------:R-:W-:-:S00]  /*5430*/  NOP ;  /* 0x0000000000007918 */ /* 0x000fc00000000000 */
[----:B------:R-:W-:-:S00]  /*5440*/  NOP ;  /* 0x0000000000007918 */ /* 0x000fc00000000000 */
[----:B------:R-:W-:-:S00]  /*5450*/  NOP ;  /* 0x0000000000007918 */ /* 0x000fc00000000000 */
[----:B------:R-:W-:-:S00]  /*5460*/  NOP ;  /* 0x0000000000007918 */ /* 0x000fc00000000000 */
[----:B------:R-:W-:-:S00]  /*5470*/  NOP ;  /* 0x0000000000007918 */ /* 0x000fc00000000000 */
.L_x_27:


//--------------------- .nv.shared.reserved.0     --------------------------
	.section	.nv.shared.reserved.0,"aw",@nobits
	.weak		__nv_reservedSMEM_offset_0_alias
	.size		__nv_reservedSMEM_offset_0_alias, 0, 64
	.other		__nv_reservedSMEM_offset_0_alias,@"STO_CUDA_RESERVED_SHARED STV_DEFAULT"
__nv_reservedSMEM_offset_0_alias:
	.zero		0
	.zero		64


//--------------------- .nv.constant0._Z21evaluate_array_kernelP9cost_typeP12device_graphP11device_taskii --------------------------
	.section	.nv.constant0._Z21evaluate_array_kernelP9cost_typeP12device_graphP11device_taskii,"a",@progbits
	.sectionflags	@""
	.align	4
.nv.constant0._Z21evaluate_array_kernelP9cost_typeP12device_graphP11device_taskii:
	.zero		928


//--------------------- SYMBOLS --------------------------

	.type		.nv.reservedSmem.offset0,@object
	.size		.nv.reservedSmem.offset0,0x4
